	.target	sm_100a

	.elftype	@"ET_EXEC"


//--------------------- .note.nv.tkinfo           --------------------------
	.section	.note.nv.tkinfo,"",@"SHT_NOTE"
	.sectionflags	@"SHF_NOTE_NV_TKINFO"
	.tkinfo
        /*0018*/ 	.word	0x00000002
        /*0030*/ 	.string	""
        /*0030*/ 	.string	"ptxas"
        /*0030*/ 	.string	"Cuda compilation tools, release 13.0, V13.0.88"
        /*0030*/ 	.string	"Build cuda_13.0.r13.0/compiler.36424714_0"
        /*0030*/ 	.string	"-arch sm_100a -m 64 "



//--------------------- .note.nv.cuinfo           --------------------------
	.section	.note.nv.cuinfo,"",@"SHT_NOTE"
	.sectionflags	@"SHF_NOTE_NV_CUINFO"
        /*0018*/ 	.short	0x0002
        /*001a*/ 	.short	0x0064
        /*001c*/ 	.short	0x0082
	.zero		2


//--------------------- .nv.info                  --------------------------
	.section	.nv.info,"",@"SHT_CUDA_INFO"
	.align	4


	//----- nvinfo : EIATTR_REGCOUNT
	.align		4
        /*0000*/ 	.byte	0x04, 0x2f
        /*0002*/ 	.short	(.L_19 - .L_18)
	.align		4
.L_18:
        /*0004*/ 	.word	index@(_ZN7cutlass13device_kernelINS_4gemm6kernel13GemmUniversalIN4cute5tupleIJiiiiEEENS1_10collective13CollectiveMmaINS1_35MainloopSm100TmaUmmaWarpSpecializedILi4ELi2ELi4ENS5_IJNS4_1CILi2EEENSA_ILi1EEESC_EEEEENS5_IJNSA_ILi128EEESF_SF_EEENS_12float_e4m3_tENS5_IJlSC_lEEESH_SI_NS4_8TiledMMAINS4_8MMA_AtomIJNS4_10MMA_TraitsINS4_25SM100_MMA_F8F6F4_2x1SM_SSEJSH_SH_fSF_SF_NS4_17integral_constantINS4_4UMMA5MajorELSP_0EEESQ_NSN_INSO_7ScaleInELSR_0EEESS_EEEEEENS4_6LayoutINS5_IJSC_SC_SC_EEENS5_IJNSA_ILi0EEESX_SX_EEEEENS5_IJNS4_10UnderscoreES10_S10_EEEEENS4_18SM100_TMA_2SM_LOADENS4_14ComposedLayoutINS4_7SwizzleILi3ELi4ELi3EEENS4_18smem_ptr_flag_bitsILi8EEENSV_INS5_IJNSA_ILi8EEESF_EEENS5_IJSF_SC_EEEEEEEvNS4_8identityES13_S1D_vS1E_EENS_8epilogue10collective18CollectiveEpilogueINS1G_23Sm100TmaWarpSpecializedILi2ELi2ELi32ELb0ELb0EEEJNS5_IJNSA_ILi64EEESF_SF_EEENS5_IJNSV_IS1L_SC_EENSV_INS5_IJNSA_ILi32EEESB_EEENS5_IJSC_S1L_EEEEEEEESH_SI_SH_SI_NS1G_6fusion15FusionCallbacksIS1K_NS1T_17LinearCombinationISH_fSH_fLNS_15FloatRoundStyleE2EEES1M_S1S_JEEENS4_5SM1004TMEM4LOAD26SM100_TMEM_LOAD_32dp32b32xENS4_13SM90_TMA_LOADENS14_INS15_ILi1ELi4ELi3EEES18_NSV_INS5_IJS19_S1O_EEENS5_IJS1O_SC_EEEEEEENS4_39AutoVectorizingCopyWithAssumedAlignmentILi128EEENS4_14SM90_TMA_STOREES28_S2A_S2A_EEEvvEEEEvNT_6ParamsE)
        /*0008*/ 	.word	0x00000080


	//----- nvinfo : EIATTR_FRAME_SIZE
	.align		4
.L_19:
        /*000c*/ 	.byte	0x04, 0x11
        /*000e*/ 	.short	(.L_21 - .L_20)
	.align		4
.L_20:
        /*0010*/ 	.word	index@($__internal_2_$__cuda_sm10x_tcgen05_guardrail_trap_unallocated_columns_being_dealloced)
        /*0014*/ 	.word	0x00000000


	//----- nvinfo : EIATTR_FRAME_SIZE
	.align		4
.L_21:
        /*0018*/ 	.byte	0x04, 0x11
        /*001a*/ 	.short	(.L_23 - .L_22)
	.align		4
.L_22:
        /*001c*/ 	.word	index@($__internal_1_$__cuda_sm10x_tcgen05_guardrail_trap_phase_invalid_during_alloc)
        /*0020*/ 	.word	0x00000000


	//----- nvinfo : EIATTR_FRAME_SIZE
	.align		4
.L_23:
        /*0024*/ 	.byte	0x04, 0x11
        /*0026*/ 	.short	(.L_25 - .L_24)
	.align		4
.L_24:
        /*0028*/ 	.word	index@($__internal_0_$__cuda_sm10x_tcgen05_guardrail_trap_col_being_dealloced_not_returned_by_alloc)
        /*002c*/ 	.word	0x00000000


	//----- nvinfo : EIATTR_FRAME_SIZE
	.align		4
.L_25:
        /*0030*/ 	.byte	0x04, 0x11
        /*0032*/ 	.short	(.L_27 - .L_26)
	.align		4
.L_26:
        /*0034*/ 	.word	index@(_ZN7cutlass13device_kernelINS_4gemm6kernel13GemmUniversalIN4cute5tupleIJiiiiEEENS1_10collective13CollectiveMmaINS1_35MainloopSm100TmaUmmaWarpSpecializedILi4ELi2ELi4ENS5_IJNS4_1CILi2EEENSA_ILi1EEESC_EEEEENS5_IJNSA_ILi128EEESF_SF_EEENS_12float_e4m3_tENS5_IJlSC_lEEESH_SI_NS4_8TiledMMAINS4_8MMA_AtomIJNS4_10MMA_TraitsINS4_25SM100_MMA_F8F6F4_2x1SM_SSEJSH_SH_fSF_SF_NS4_17integral_constantINS4_4UMMA5MajorELSP_0EEESQ_NSN_INSO_7ScaleInELSR_0EEESS_EEEEEENS4_6LayoutINS5_IJSC_SC_SC_EEENS5_IJNSA_ILi0EEESX_SX_EEEEENS5_IJNS4_10UnderscoreES10_S10_EEEEENS4_18SM100_TMA_2SM_LOADENS4_14ComposedLayoutINS4_7SwizzleILi3ELi4ELi3EEENS4_18smem_ptr_flag_bitsILi8EEENSV_INS5_IJNSA_ILi8EEESF_EEENS5_IJSF_SC_EEEEEEEvNS4_8identityES13_S1D_vS1E_EENS_8epilogue10collective18CollectiveEpilogueINS1G_23Sm100TmaWarpSpecializedILi2ELi2ELi32ELb0ELb0EEEJNS5_IJNSA_ILi64EEESF_SF_EEENS5_IJNSV_IS1L_SC_EENSV_INS5_IJNSA_ILi32EEESB_EEENS5_IJSC_S1L_EEEEEEEESH_SI_SH_SI_NS1G_6fusion15FusionCallbacksIS1K_NS1T_17LinearCombinationISH_fSH_fLNS_15FloatRoundStyleE2EEES1M_S1S_JEEENS4_5SM1004TMEM4LOAD26SM100_TMEM_LOAD_32dp32b32xENS4_13SM90_TMA_LOADENS14_INS15_ILi1ELi4ELi3EEES18_NSV_INS5_IJS19_S1O_EEENS5_IJS1O_SC_EEEEEEENS4_39AutoVectorizingCopyWithAssumedAlignmentILi128EEENS4_14SM90_TMA_STOREES28_S2A_S2A_EEEvvEEEEvNT_6ParamsE)
        /*0038*/ 	.word	0x00000000


	//----- nvinfo : EIATTR_MIN_STACK_SIZE
	.align		4
.L_27:
        /*003c*/ 	.byte	0x04, 0x12
        /*003e*/ 	.short	(.L_29 - .L_28)
	.align		4
.L_28:
        /*0040*/ 	.word	index@(_ZN7cutlass13device_kernelINS_4gemm6kernel13GemmUniversalIN4cute5tupleIJiiiiEEENS1_10collective13CollectiveMmaINS1_35MainloopSm100TmaUmmaWarpSpecializedILi4ELi2ELi4ENS5_IJNS4_1CILi2EEENSA_ILi1EEESC_EEEEENS5_IJNSA_ILi128EEESF_SF_EEENS_12float_e4m3_tENS5_IJlSC_lEEESH_SI_NS4_8TiledMMAINS4_8MMA_AtomIJNS4_10MMA_TraitsINS4_25SM100_MMA_F8F6F4_2x1SM_SSEJSH_SH_fSF_SF_NS4_17integral_constantINS4_4UMMA5MajorELSP_0EEESQ_NSN_INSO_7ScaleInELSR_0EEESS_EEEEEENS4_6LayoutINS5_IJSC_SC_SC_EEENS5_IJNSA_ILi0EEESX_SX_EEEEENS5_IJNS4_10UnderscoreES10_S10_EEEEENS4_18SM100_TMA_2SM_LOADENS4_14ComposedLayoutINS4_7SwizzleILi3ELi4ELi3EEENS4_18smem_ptr_flag_bitsILi8EEENSV_INS5_IJNSA_ILi8EEESF_EEENS5_IJSF_SC_EEEEEEEvNS4_8identityES13_S1D_vS1E_EENS_8epilogue10collective18CollectiveEpilogueINS1G_23Sm100TmaWarpSpecializedILi2ELi2ELi32ELb0ELb0EEEJNS5_IJNSA_ILi64EEESF_SF_EEENS5_IJNSV_IS1L_SC_EENSV_INS5_IJNSA_ILi32EEESB_EEENS5_IJSC_S1L_EEEEEEEESH_SI_SH_SI_NS1G_6fusion15FusionCallbacksIS1K_NS1T_17LinearCombinationISH_fSH_fLNS_15FloatRoundStyleE2EEES1M_S1S_JEEENS4_5SM1004TMEM4LOAD26SM100_TMEM_LOAD_32dp32b32xENS4_13SM90_TMA_LOADENS14_INS15_ILi1ELi4ELi3EEES18_NSV_INS5_IJS19_S1O_EEENS5_IJS1O_SC_EEEEEEENS4_39AutoVectorizingCopyWithAssumedAlignmentILi128EEENS4_14SM90_TMA_STOREES28_S2A_S2A_EEEvvEEEEvNT_6ParamsE)
        /*0044*/ 	.word	0x00000000
.L_29:


//--------------------- .nv.compat                --------------------------
	.section	.nv.compat,"",@"SHT_CUDA_COMPAT_INFO"
	.align	4
        /*0000*/ 	.byte	0x02, 0x09, 0x01, 0x00, 0x02, 0x02, 0x02, 0x00, 0x02, 0x05, 0x05, 0x00, 0x03, 0x07, 0x01, 0x01
        /*0010*/ 	.byte	0x02, 0x03, 0x01, 0x00, 0x02, 0x06, 0x01, 0x00, 0x04, 0x0b, 0x08, 0x00, 0x09, 0x00, 0x00, 0x00
        /*0020*/ 	.byte	0x00, 0x00, 0x00, 0x00


//--------------------- .nv.info._ZN7cutlass13device_kernelINS_4gemm6kernel13GemmUniversalIN4cute5tupleIJiiiiEEENS1_10collective13CollectiveMmaINS1_35MainloopSm100TmaUmmaWarpSpecializedILi4ELi2ELi4ENS5_IJNS4_1CILi2EEENSA_ILi1EEESC_EEEEENS5_IJNSA_ILi128EEESF_SF_EEENS_12float_e4m3_tENS5_IJlSC_lEEESH_SI_NS4_8TiledMMAINS4_8MMA_AtomIJNS4_10MMA_TraitsINS4_25SM100_MMA_F8F6F4_2x1SM_SSEJSH_SH_fSF_SF_NS4_17integral_constantINS4_4UMMA5MajorELSP_0EEESQ_NSN_INSO_7ScaleInELSR_0EEESS_EEEEEENS4_6LayoutINS5_IJSC_SC_SC_EEENS5_IJNSA_ILi0EEESX_SX_EEEEENS5_IJNS4_10UnderscoreES10_S10_EEEEENS4_18SM100_TMA_2SM_LOADENS4_14ComposedLayoutINS4_7SwizzleILi3ELi4ELi3EEENS4_18smem_ptr_flag_bitsILi8EEENSV_INS5_IJNSA_ILi8EEESF_EEENS5_IJSF_SC_EEEEEEEvNS4_8identityES13_S1D_vS1E_EENS_8epilogue10collective18CollectiveEpilogueINS1G_23Sm100TmaWarpSpecializedILi2ELi2ELi32ELb0ELb0EEEJNS5_IJNSA_ILi64EEESF_SF_EEENS5_IJNSV_IS1L_SC_EENSV_INS5_IJNSA_ILi32EEESB_EEENS5_IJSC_S1L_EEEEEEEESH_SI_SH_SI_NS1G_6fusion15FusionCallbacksIS1K_NS1T_17LinearCombinationISH_fSH_fLNS_15FloatRoundStyleE2EEES1M_S1S_JEEENS4_5SM1004TMEM4LOAD26SM100_TMEM_LOAD_32dp32b32xENS4_13SM90_TMA_LOADENS14_INS15_ILi1ELi4ELi3EEES18_NSV_INS5_IJS19_S1O_EEENS5_IJS1O_SC_EEEEEEENS4_39AutoVectorizingCopyWithAssumedAlignmentILi128EEENS4_14SM90_TMA_STOREES28_S2A_S2A_EEEvvEEEEvNT_6ParamsE --------------------------
	.section	.nv.info._ZN7cutlass13device_kernelINS_4gemm6kernel13GemmUniversalIN4cute5tupleIJiiiiEEENS1_10collective13CollectiveMmaINS1_35MainloopSm100TmaUmmaWarpSpecializedILi4ELi2ELi4ENS5_IJNS4_1CILi2EEENSA_ILi1EEESC_EEEEENS5_IJNSA_ILi128EEESF_SF_EEENS_12float_e4m3_tENS5_IJlSC_lEEESH_SI_NS4_8TiledMMAINS4_8MMA_AtomIJNS4_10MMA_TraitsINS4_25SM100_MMA_F8F6F4_2x1SM_SSEJSH_SH_fSF_SF_NS4_17integral_constantINS4_4UMMA5MajorELSP_0EEESQ_NSN_INSO_7ScaleInELSR_0EEESS_EEEEEENS4_6LayoutINS5_IJSC_SC_SC_EEENS5_IJNSA_ILi0EEESX_SX_EEEEENS5_IJNS4_10UnderscoreES10_S10_EEEEENS4_18SM100_TMA_2SM_LOADENS4_14ComposedLayoutINS4_7SwizzleILi3ELi4ELi3EEENS4_18smem_ptr_flag_bitsILi8EEENSV_INS5_IJNSA_ILi8EEESF_EEENS5_IJSF_SC_EEEEEEEvNS4_8identityES13_S1D_vS1E_EENS_8epilogue10collective18CollectiveEpilogueINS1G_23Sm100TmaWarpSpecializedILi2ELi2ELi32ELb0ELb0EEEJNS5_IJNSA_ILi64EEESF_SF_EEENS5_IJNSV_IS1L_SC_EENSV_INS5_IJNSA_ILi32EEESB_EEENS5_IJSC_S1L_EEEEEEEESH_SI_SH_SI_NS1G_6fusion15FusionCallbacksIS1K_NS1T_17LinearCombinationISH_fSH_fLNS_15FloatRoundStyleE2EEES1M_S1S_JEEENS4_5SM1004TMEM4LOAD26SM100_TMEM_LOAD_32dp32b32xENS4_13SM90_TMA_LOADENS14_INS15_ILi1ELi4ELi3EEES18_NSV_INS5_IJS19_S1O_EEENS5_IJS1O_SC_EEEEEEENS4_39AutoVectorizingCopyWithAssumedAlignmentILi128EEENS4_14SM90_TMA_STOREES28_S2A_S2A_EEEvvEEEEvNT_6ParamsE,"",@"SHT_CUDA_INFO"
	.sectionflags	@""
	.align	4


	//----- nvinfo : EIATTR_CUDA_API_VERSION
	.align		4
        /*0000*/ 	.byte	0x04, 0x37
        /*0002*/ 	.short	(.L_31 - .L_30)
.L_30:
        /*0004*/ 	.word	0x00000082


	//----- nvinfo : EIATTR_KPARAM_INFO
	.align		4
.L_31:
        /*0008*/ 	.byte	0x04, 0x17
        /*000a*/ 	.short	(.L_33 - .L_32)
.L_32:
        /*000c*/ 	.word	0x00000000
        /*0010*/ 	.short	0x0000
        /*0012*/ 	.short	0x0000
        /*0014*/ 	.byte	0x00, 0xf0, 0x01, 0x20


	//----- nvinfo : EIATTR_AT_ENTRY_FRAGMENTS
	.align		4
.L_33:
        /*0018*/ 	.byte	0x04, 0x4f
        /*001a*/ 	.short	(.L_35 - .L_34)


	//   ....[0]....
.L_34:
        /*001c*/ 	.word	0x00000007


	//----- nvinfo : EIATTR_RESERVED_SMEM_USED
	.align		4
.L_35:
        /*0020*/ 	.byte	0x01, 0x41
	.zero		2


	//----- nvinfo : EIATTR_SPARSE_MMA_MASK
	.align		4
        /*0024*/ 	.byte	0x03, 0x50
        /*0026*/ 	.short	0x0000


	//----- nvinfo : EIATTR_TCGEN05_2CTA_USED
	.align		4
        /*0028*/ 	.byte	0x01, 0x52
	.zero		2


	//----- nvinfo : EIATTR_MAXREG_COUNT
	.align		4
        /*002c*/ 	.byte	0x03, 0x1b
        /*002e*/ 	.short	0x00ff


	//----- nvinfo : EIATTR_NUM_BARRIERS
	.align		4
        /*0030*/ 	.byte	0x02, 0x4c
        /*0032*/ 	.byte	0x07
	.zero		1


	//----- nvinfo : EIATTR_EXTERNS
	.align		4
        /*0034*/ 	.byte	0x04, 0x0f
        /*0036*/ 	.short	(.L_37 - .L_36)


	//   ....[0]....
	.align		4
.L_36:
        /*0038*/ 	.word	index@(__assertfail)


	//----- nvinfo : EIATTR_MERCURY_ISA_VERSION
	.align		4
.L_37:
        /*003c*/ 	.byte	0x03, 0x5f
        /*003e*/ 	.short	0x0101


	//----- nvinfo : EIATTR_INT_WARP_WIDE_INSTR_OFFSETS
	.align		4
        /*0040*/ 	.byte	0x04, 0x31
        /*0042*/ 	.short	(.L_39 - .L_38)


	//   ....[0]....
.L_38:
        /*0044*/ 	.word	0x00000cd0


	//   ....[1]....
        /*0048*/ 	.word	0x00000d70


	//   ....[2]....
        /*004c*/ 	.word	0x000020a0


	//   ....[3]....
        /*0050*/ 	.word	0x00003f80


	//   ....[4]....
        /*0054*/ 	.word	0x00003fa0


	//   ....[5]....
        /*0058*/ 	.word	0x00003fd0


	//   ....[6]....
        /*005c*/ 	.word	0x00004900


	//   ....[7]....
        /*0060*/ 	.word	0x00004920


	//   ....[8]....
        /*0064*/ 	.word	0x00004a20


	//   ....[9]....
        /*0068*/ 	.word	0x00004bb0


	//   ....[10]....
        /*006c*/ 	.word	0x00004bc0


	//   ....[11]....
        /*0070*/ 	.word	0x00004d50


	//----- nvinfo : EIATTR_COOP_GROUP_MASK_REGIDS
	.align		4
.L_39:
        /*0074*/ 	.byte	0x04, 0x29
        /*0076*/ 	.short	(.L_41 - .L_40)


	//   ....[0]....
.L_40:
        /*0078*/ 	.word	0xffffffff


	//   ....[1]....
        /*007c*/ 	.word	0xffffffff


	//   ....[2]....
        /*0080*/ 	.word	0xffffffff


	//   ....[3]....
        /*0084*/ 	.word	0xffffffff


	//   ....[4]....
        /*0088*/ 	.word	0xffffffff


	//   ....[5]....
        /*008c*/ 	.word	0xffffffff


	//   ....[6]....
        /*0090*/ 	.word	0xffffffff


	//   ....[7]....
        /*0094*/ 	.word	0xffffffff


	//   ....[8]....
        /*0098*/ 	.word	0xffffffff


	//   ....[9]....
        /*009c*/ 	.word	0xffffffff


	//   ....[10]....
        /*00a0*/ 	.word	0xffffffff


	//   ....[11]....
        /*00a4*/ 	.word	0xffffffff


	//   ....[12]....
        /*00a8*/ 	.word	0xffffffff


	//   ....[13]....
        /*00ac*/ 	.word	0xffffffff


	//----- nvinfo : EIATTR_COOP_GROUP_INSTR_OFFSETS
	.align		4
.L_41:
        /*00b0*/ 	.byte	0x04, 0x28
        /*00b2*/ 	.short	(.L_43 - .L_42)


	//   ....[0]....
.L_42:
        /*00b4*/ 	.word	0x000000c0


	//   ....[1]....
        /*00b8*/ 	.word	0x00000500


	//   ....[2]....
        /*00bc*/ 	.word	0x00000680


	//   ....[3]....
        /*00c0*/ 	.word	0x000007d0


	//   ....[4]....
        /*00c4*/ 	.word	0x000008c0


	//   ....[5]....
        /*00c8*/ 	.word	0x00000a20


	//   ....[6]....
        /*00cc*/ 	.word	0x00000bb0


	//   ....[7]....
        /*00d0*/ 	.word	0x00000df0


	//   ....[8]....
        /*00d4*/ 	.word	0x00001f80


	//   ....[9]....
        /*00d8*/ 	.word	0x00002d60


	//   ....[10]....
        /*00dc*/ 	.word	0x00003230


	//   ....[11]....
        /*00e0*/ 	.word	0x00003260


	//   ....[12]....
        /*00e4*/ 	.word	0x00003e80


	//   ....[13]....
        /*00e8*/ 	.word	0x00004090


	//----- nvinfo : EIATTR_VRC_CTA_INIT_COUNT
	.align		4
.L_43:
        /*00ec*/ 	.byte	0x02, 0x4a
        /*00ee*/ 	.byte	0x80
	.zero		1


	//----- nvinfo : EIATTR_SYSCALL_OFFSETS
	.align		4
        /*00f0*/ 	.byte	0x04, 0x46
        /*00f2*/ 	.short	(.L_45 - .L_44)


	//   ....[0]....
.L_44:
        /*00f4*/ 	.word	0x000057a0


	//   ....[1]....
        /*00f8*/ 	.word	0x000058e0


	//   ....[2]....
        /*00fc*/ 	.word	0x000060d0


	//   ....[3]....
        /*0100*/ 	.word	0x00006eb0


	//----- nvinfo : EIATTR_MBARRIER_INSTR_OFFSETS
	.align		4
.L_45:
        /*0104*/ 	.byte	0x04, 0x39
        /*0106*/ 	.short	(.L_47 - .L_46)


	//   ....[0]....
.L_46:
        /*0108*/ 	.word	0x000005f0
        /*010c*/ 	.word	0x000000ff
        /*0110*/ 	.word	0x00000000
        /*0114*/ 	.short	0x0100
        /*0116*/ 	.byte	0x08
	.zero		1


	//   ....[1]....
        /*0118*/ 	.word	0x00000600
        /*011c*/ 	.word	0x000000ff
        /*0120*/ 	.word	0x00000020
        /*0124*/ 	.short	0x0100
        /*0126*/ 	.byte	0x08
	.zero		1


	//   ....[2]....
        /*0128*/ 	.word	0x00000610
        /*012c*/ 	.word	0x000000ff
        /*0130*/ 	.word	0x00000008
        /*0134*/ 	.short	0x0100
        /*0136*/ 	.byte	0x08
	.zero		1


	//   ....[3]....
        /*0138*/ 	.word	0x00000620
        /*013c*/ 	.word	0x000000ff
        /*0140*/ 	.word	0x00000028
        /*0144*/ 	.short	0x0100
        /*0146*/ 	.byte	0x08
	.zero		1


	//   ....[4]....
        /*0148*/ 	.word	0x00000630
        /*014c*/ 	.word	0x000000ff
        /*0150*/ 	.word	0x00000010
        /*0154*/ 	.short	0x0100
        /*0156*/ 	.byte	0x08
	.zero		1


	//   ....[5]....
        /*0158*/ 	.word	0x00000640
        /*015c*/ 	.word	0x000000ff
        /*0160*/ 	.word	0x00000030
        /*0164*/ 	.short	0x0100
        /*0166*/ 	.byte	0x08
	.zero		1


	//   ....[6]....
        /*0168*/ 	.word	0x00000650
        /*016c*/ 	.word	0x000000ff
        /*0170*/ 	.word	0x00000018
        /*0174*/ 	.short	0x0100
        /*0176*/ 	.byte	0x08
	.zero		1


	//   ....[7]....
        /*0178*/ 	.word	0x00000660
        /*017c*/ 	.word	0x000000ff
        /*0180*/ 	.word	0x00000038
        /*0184*/ 	.short	0x0100
        /*0186*/ 	.byte	0x08
	.zero		1


	//   ....[8]....
        /*0188*/ 	.word	0x00000780
        /*018c*/ 	.word	0x000000ff
        /*0190*/ 	.word	0x00000040
        /*0194*/ 	.short	0x0100
        /*0196*/ 	.byte	0x09
	.zero		1


	//   ....[9]....
        /*0198*/ 	.word	0x00000790
        /*019c*/ 	.word	0x000000ff
        /*01a0*/ 	.word	0x00000050
        /*01a4*/ 	.short	0x0100
        /*01a6*/ 	.byte	0x09
	.zero		1


	//   ....[10]....
        /*01a8*/ 	.word	0x000007a0
        /*01ac*/ 	.word	0x000000ff
        /*01b0*/ 	.word	0x00000048
        /*01b4*/ 	.short	0x0100
        /*01b6*/ 	.byte	0x09
	.zero		1


	//   ....[11]....
        /*01b8*/ 	.word	0x000007b0
        /*01bc*/ 	.word	0x000000ff
        /*01c0*/ 	.word	0x00000058
        /*01c4*/ 	.short	0x0100
        /*01c6*/ 	.byte	0x09
	.zero		1


	//   ....[12]....
        /*01c8*/ 	.word	0x00000890
        /*01cc*/ 	.word	0x000000ff
        /*01d0*/ 	.word	0x00000060
        /*01d4*/ 	.short	0x0100
        /*01d6*/ 	.byte	0x08
	.zero		1


	//   ....[13]....
        /*01d8*/ 	.word	0x000008a0
        /*01dc*/ 	.word	0x000000ff
        /*01e0*/ 	.word	0x00000068
        /*01e4*/ 	.short	0x0100
        /*01e6*/ 	.byte	0x08
	.zero		1


	//   ....[14]....
        /*01e8*/ 	.word	0x000009d0
        /*01ec*/ 	.word	0x000000ff
        /*01f0*/ 	.word	0x00000070
        /*01f4*/ 	.short	0x0100
        /*01f6*/ 	.byte	0x08
	.zero		1


	//   ....[15]....
        /*01f8*/ 	.word	0x000009e0
        /*01fc*/ 	.word	0x000000ff
        /*0200*/ 	.word	0x00000080
        /*0204*/ 	.short	0x0100
        /*0206*/ 	.byte	0x08
	.zero		1


	//   ....[16]....
        /*0208*/ 	.word	0x000009f0
        /*020c*/ 	.word	0x000000ff
        /*0210*/ 	.word	0x00000078
        /*0214*/ 	.short	0x0100
        /*0216*/ 	.byte	0x08
	.zero		1


	//   ....[17]....
        /*0218*/ 	.word	0x00000a00
        /*021c*/ 	.word	0x000000ff
        /*0220*/ 	.word	0x00000088
        /*0224*/ 	.short	0x0100
        /*0226*/ 	.byte	0x08
	.zero		1


	//   ....[18]....
        /*0228*/ 	.word	0x00000b20
        /*022c*/ 	.word	0x000000ff
        /*0230*/ 	.word	0x00000090
        /*0234*/ 	.short	0x0100
        /*0236*/ 	.byte	0x09
	.zero		1


	//   ....[19]....
        /*0238*/ 	.word	0x00000b30
        /*023c*/ 	.word	0x000000ff
        /*0240*/ 	.word	0x000000b0
        /*0244*/ 	.short	0x0100
        /*0246*/ 	.byte	0x09
	.zero		1


	//   ....[20]....
        /*0248*/ 	.word	0x00000b40
        /*024c*/ 	.word	0x000000ff
        /*0250*/ 	.word	0x00000098
        /*0254*/ 	.short	0x0100
        /*0256*/ 	.byte	0x09
	.zero		1


	//   ....[21]....
        /*0258*/ 	.word	0x00000b50
        /*025c*/ 	.word	0x000000ff
        /*0260*/ 	.word	0x000000b8
        /*0264*/ 	.short	0x0100
        /*0266*/ 	.byte	0x09
	.zero		1


	//   ....[22]....
        /*0268*/ 	.word	0x00000b60
        /*026c*/ 	.word	0x000000ff
        /*0270*/ 	.word	0x000000a0
        /*0274*/ 	.short	0x0100
        /*0276*/ 	.byte	0x09
	.zero		1


	//   ....[23]....
        /*0278*/ 	.word	0x00000b70
        /*027c*/ 	.word	0x000000ff
        /*0280*/ 	.word	0x000000c0
        /*0284*/ 	.short	0x0100
        /*0286*/ 	.byte	0x09
	.zero		1


	//   ....[24]....
        /*0288*/ 	.word	0x00000b80
        /*028c*/ 	.word	0x000000ff
        /*0290*/ 	.word	0x000000a8
        /*0294*/ 	.short	0x0100
        /*0296*/ 	.byte	0x09
	.zero		1


	//   ....[25]....
        /*0298*/ 	.word	0x00000b90
        /*029c*/ 	.word	0x000000ff
        /*02a0*/ 	.word	0x000000c8
        /*02a4*/ 	.short	0x0100
        /*02a6*/ 	.byte	0x09
	.zero		1


	//   ....[26]....
        /*02a8*/ 	.word	0x00000c80
        /*02ac*/ 	.word	0x000000ff
        /*02b0*/ 	.word	0x000000d0
        /*02b4*/ 	.short	0x0100
        /*02b6*/ 	.byte	0x08
	.zero		1


	//   ....[27]....
        /*02b8*/ 	.word	0x00000c90
        /*02bc*/ 	.word	0x000000ff
        /*02c0*/ 	.word	0x000000e0
        /*02c4*/ 	.short	0x0100
        /*02c6*/ 	.byte	0x08
	.zero		1


	//   ....[28]....
        /*02c8*/ 	.word	0x00000ca0
        /*02cc*/ 	.word	0x000000ff
        /*02d0*/ 	.word	0x000000d8
        /*02d4*/ 	.short	0x0100
        /*02d6*/ 	.byte	0x08
	.zero		1


	//   ....[29]....
        /*02d8*/ 	.word	0x00000cb0
        /*02dc*/ 	.word	0x000000ff
        /*02e0*/ 	.word	0x000000e8
        /*02e4*/ 	.short	0x0100
        /*02e6*/ 	.byte	0x08
	.zero		1


	//   ....[30]....
        /*02e8*/ 	.word	0x00000da0
        /*02ec*/ 	.word	0x000000ff
        /*02f0*/ 	.word	0x000000f0
        /*02f4*/ 	.short	0x0100
        /*02f6*/ 	.byte	0x07
	.zero		1


	//   ....[31]....
        /*02f8*/ 	.word	0x000017b0
        /*02fc*/ 	.word	0x00000003
        /*0300*/ 	.word	0x000000e0
        /*0304*/ 	.short	0x010a
        /*0306*/ 	.byte	0xff
	.zero		1


	//   ....[32]....
        /*0308*/ 	.word	0x000017e0
        /*030c*/ 	.word	0x00000003
        /*0310*/ 	.word	0x000000d0
        /*0314*/ 	.short	0x0101
        /*0316*/ 	.byte	0xff
	.zero		1


	//   ....[33]....
        /*0318*/ 	.word	0x000018e0
        /*031c*/ 	.word	0x000000ff
        /*0320*/ 	.word	0x00000020
        /*0324*/ 	.short	0x010a
        /*0326*/ 	.byte	0x08
	.zero		1


	//   ....[34]....
        /*0328*/ 	.word	0x000019a0
        /*032c*/ 	.word	0x000000ff
        /*0330*/ 	.word	0x00000020
        /*0334*/ 	.short	0x010a
        /*0336*/ 	.byte	0x21
	.zero		1


	//   ....[35]....
        /*0338*/ 	.word	0x00001b60
        /*033c*/ 	.word	0x000000ff
        /*0340*/ 	.word	0x00000020
        /*0344*/ 	.short	0x010a
        /*0346*/ 	.byte	0x08
	.zero		1


	//   ....[36]....
        /*0348*/ 	.word	0x00001c40
        /*034c*/ 	.word	0x000000ff
        /*0350*/ 	.word	0x00000068
        /*0354*/ 	.short	0x0101
        /*0356*/ 	.byte	0x06
	.zero		1


	//   ....[37]....
        /*0358*/ 	.word	0x00001c60
        /*035c*/ 	.word	0x000000ff
        /*0360*/ 	.word	0x00000020
        /*0364*/ 	.short	0x010a
        /*0366*/ 	.byte	0x08
	.zero		1


	//   ....[38]....
        /*0368*/ 	.word	0x00001ce0
        /*036c*/ 	.word	0x000000ff
        /*0370*/ 	.word	0x00000020
        /*0374*/ 	.short	0x010a
        /*0376*/ 	.byte	0x11
	.zero		1


	//   ....[39]....
        /*0378*/ 	.word	0x00001e70
        /*037c*/ 	.word	0x000000ff
        /*0380*/ 	.word	0x00000020
        /*0384*/ 	.short	0x010a
        /*0386*/ 	.byte	0x08
	.zero		1


	//   ....[40]....
        /*0388*/ 	.word	0x00001fb0
        /*038c*/ 	.word	0x00000002
        /*0390*/ 	.word	0x00000070
        /*0394*/ 	.short	0x010a
        /*0396*/ 	.byte	0xff
	.zero		1


	//   ....[41]....
        /*0398*/ 	.word	0x00002070
        /*039c*/ 	.word	0x00000002
        /*03a0*/ 	.word	0x00000000
        /*03a4*/ 	.short	0x0101
        /*03a6*/ 	.byte	0xff
	.zero		1


	//   ....[42]....
        /*03a8*/ 	.word	0x000025d0
        /*03ac*/ 	.word	0x000000ff
        /*03b0*/ 	.word	0x00000000
        /*03b4*/ 	.short	0x010a
        /*03b6*/ 	.byte	0x04
	.zero		1


	//   ....[43]....
        /*03b8*/ 	.word	0x00002660
        /*03bc*/ 	.word	0x000000ff
        /*03c0*/ 	.word	0x00000000
        /*03c4*/ 	.short	0x010a
        /*03c6*/ 	.byte	0x04
	.zero		1


	//   ....[44]....
        /*03c8*/ 	.word	0x000026f0
        /*03cc*/ 	.word	0x000000ff
        /*03d0*/ 	.word	0x00000000
        /*03d4*/ 	.short	0x010a
        /*03d6*/ 	.byte	0x04
	.zero		1


	//   ....[45]....
        /*03d8*/ 	.word	0x00002790
        /*03dc*/ 	.word	0x00000000
        /*03e0*/ 	.word	0x00000000
        /*03e4*/ 	.short	0x010a
        /*03e6*/ 	.byte	0xff
	.zero		1


	//   ....[46]....
        /*03e8*/ 	.word	0x000028c0
        /*03ec*/ 	.word	0x00000000
        /*03f0*/ 	.word	0x000000d0
        /*03f4*/ 	.short	0x010a
        /*03f6*/ 	.byte	0xff
	.zero		1


	//   ....[47]....
        /*03f8*/ 	.word	0x00002930
        /*03fc*/ 	.word	0x00000004
        /*0400*/ 	.word	0x00000000
        /*0404*/ 	.short	0x0101
        /*0406*/ 	.byte	0xff
	.zero		1


	//   ....[48]....
        /*0408*/ 	.word	0x00002950
        /*040c*/ 	.word	0x000000ff
        /*0410*/ 	.word	0x00000080
        /*0414*/ 	.short	0x010a
        /*0416*/ 	.byte	0x05
	.zero		1


	//   ....[49]....
        /*0418*/ 	.word	0x00002a70
        /*041c*/ 	.word	0x00000000
        /*0420*/ 	.word	0x00000070
        /*0424*/ 	.short	0x010a
        /*0426*/ 	.byte	0xff
	.zero		1


	//   ....[50]....
        /*0428*/ 	.word	0x00002b70
        /*042c*/ 	.word	0x00000000
        /*0430*/ 	.word	0x00000000
        /*0434*/ 	.short	0x0101
        /*0436*/ 	.byte	0xff
	.zero		1


	//   ....[51]....
        /*0438*/ 	.word	0x00002c00
        /*043c*/ 	.word	0x000000ff
        /*0440*/ 	.word	0x00000080
        /*0444*/ 	.short	0x0106
        /*0446*/ 	.byte	0x05
	.zero		1


	//   ....[52]....
        /*0448*/ 	.word	0x00002c20
        /*044c*/ 	.word	0x000000ff
        /*0450*/ 	.word	0x00000080
        /*0454*/ 	.short	0x010a
        /*0456*/ 	.byte	0x05
	.zero		1


	//   ....[53]....
        /*0458*/ 	.word	0x00002cb0
        /*045c*/ 	.word	0x000000ff
        /*0460*/ 	.word	0x00000080
        /*0464*/ 	.short	0x0106
        /*0466*/ 	.byte	0x04
	.zero		1


	//   ....[54]....
        /*0468*/ 	.word	0x00002cf0
        /*046c*/ 	.word	0x00000000
        /*0470*/ 	.word	0x00000080
        /*0474*/ 	.short	0x010a
        /*0476*/ 	.byte	0xff
	.zero		1


	//   ....[55]....
        /*0478*/ 	.word	0x00002f30
        /*047c*/ 	.word	0x000000ff
        /*0480*/ 	.word	0x00000008
        /*0484*/ 	.short	0x010a
        /*0486*/ 	.byte	0x06
	.zero		1


	//   ....[56]....
        /*0488*/ 	.word	0x00002f50
        /*048c*/ 	.word	0x000000ff
        /*0490*/ 	.word	0x00000008
        /*0494*/ 	.short	0x010a
        /*0496*/ 	.byte	0x06
	.zero		1


	//   ....[57]....
        /*0498*/ 	.word	0x000030e0
        /*049c*/ 	.word	0x000000ff
        /*04a0*/ 	.word	0x00000008
        /*04a4*/ 	.short	0x010a
        /*04a6*/ 	.byte	0x06
	.zero		1


	//   ....[58]....
        /*04a8*/ 	.word	0x00003100
        /*04ac*/ 	.word	0x000000ff
        /*04b0*/ 	.word	0x00000008
        /*04b4*/ 	.short	0x010a
        /*04b6*/ 	.byte	0x06
	.zero		1


	//   ....[59]....
        /*04b8*/ 	.word	0x000031c0
        /*04bc*/ 	.word	0x000000ff
        /*04c0*/ 	.word	0x00000000
        /*04c4*/ 	.short	0x0101
        /*04c6*/ 	.byte	0x07
	.zero		1


	//   ....[60]....
        /*04c8*/ 	.word	0x00003500
        /*04cc*/ 	.word	0x00000000
        /*04d0*/ 	.word	0x00000070
        /*04d4*/ 	.short	0x010a
        /*04d6*/ 	.byte	0xff
	.zero		1


	//   ....[61]....
        /*04d8*/ 	.word	0x000035c0
        /*04dc*/ 	.word	0x00000000
        /*04e0*/ 	.word	0x00000000
        /*04e4*/ 	.short	0x0101
        /*04e6*/ 	.byte	0xff
	.zero		1


	//   ....[62]....
        /*04e8*/ 	.word	0x00003680
        /*04ec*/ 	.word	0x000000ff
        /*04f0*/ 	.word	0x00000000
        /*04f4*/ 	.short	0x010a
        /*04f6*/ 	.byte	0x08
	.zero		1


	//   ....[63]....
        /*04f8*/ 	.word	0x00003690
        /*04fc*/ 	.word	0x000000ff
        /*0500*/ 	.word	0x000000b0
        /*0504*/ 	.short	0x010a
        /*0506*/ 	.byte	0x09
	.zero		1


	//   ....[64]....
        /*0508*/ 	.word	0x00003740
        /*050c*/ 	.word	0x000000ff
        /*0510*/ 	.word	0x00000000
        /*0514*/ 	.short	0x010a
        /*0516*/ 	.byte	0x08
	.zero		1


	//   ....[65]....
        /*0518*/ 	.word	0x00003870
        /*051c*/ 	.word	0x000000ff
        /*0520*/ 	.word	0x00000000
        /*0524*/ 	.short	0x010a
        /*0526*/ 	.byte	0x1e
	.zero		1


	//   ....[66]....
        /*0528*/ 	.word	0x00003b70
        /*052c*/ 	.word	0x000000ff
        /*0530*/ 	.word	0x00000000
        /*0534*/ 	.short	0x010a
        /*0536*/ 	.byte	0x08
	.zero		1


	//   ....[67]....
        /*0538*/ 	.word	0x00003c00
        /*053c*/ 	.word	0x000000ff
        /*0540*/ 	.word	0x00000000
        /*0544*/ 	.short	0x010a
        /*0546*/ 	.byte	0x08
	.zero		1


	//   ....[68]....
        /*0548*/ 	.word	0x00003c90
        /*054c*/ 	.word	0x000000ff
        /*0550*/ 	.word	0x00000000
        /*0554*/ 	.short	0x010a
        /*0556*/ 	.byte	0x08
	.zero		1


	//   ....[69]....
        /*0558*/ 	.word	0x00003d30
        /*055c*/ 	.word	0x00000000
        /*0560*/ 	.word	0x00000000
        /*0564*/ 	.short	0x010a
        /*0566*/ 	.byte	0xff
	.zero		1


	//   ....[70]....
        /*0568*/ 	.word	0x00003d70
        /*056c*/ 	.word	0x00000000
        /*0570*/ 	.word	0x00000000
        /*0574*/ 	.short	0x010a
        /*0576*/ 	.byte	0xff
	.zero		1


	//   ....[71]....
        /*0578*/ 	.word	0x00003de0
        /*057c*/ 	.word	0x000000ff
        /*0580*/ 	.word	0x00000000
        /*0584*/ 	.short	0x0101
        /*0586*/ 	.byte	0x05
	.zero		1


	//   ....[72]....
        /*0588*/ 	.word	0x00003e20
        /*058c*/ 	.word	0x000000ff
        /*0590*/ 	.word	0x000000f0
        /*0594*/ 	.short	0x010a
        /*0596*/ 	.byte	0x07
	.zero		1


	//   ....[73]....
        /*0598*/ 	.word	0x00003e70
        /*059c*/ 	.word	0x000000ff
        /*05a0*/ 	.word	0x00000000
        /*05a4*/ 	.short	0x0101
        /*05a6*/ 	.byte	0x05
	.zero		1


	//   ....[74]....
        /*05a8*/ 	.word	0x000042a0
        /*05ac*/ 	.word	0x00000000
        /*05b0*/ 	.word	0x00000070
        /*05b4*/ 	.short	0x010a
        /*05b6*/ 	.byte	0xff
	.zero		1


	//   ....[75]....
        /*05b8*/ 	.word	0x00004360
        /*05bc*/ 	.word	0x00000000
        /*05c0*/ 	.word	0x00000000
        /*05c4*/ 	.short	0x0101
        /*05c6*/ 	.byte	0xff
	.zero		1


	//   ....[76]....
        /*05c8*/ 	.word	0x00004680
        /*05cc*/ 	.word	0x000000ff
        /*05d0*/ 	.word	0x00000068
        /*05d4*/ 	.short	0x010a
        /*05d6*/ 	.byte	0x07
	.zero		1


	//   ....[77]....
        /*05d8*/ 	.word	0x00004870
        /*05dc*/ 	.word	0x000000ff
        /*05e0*/ 	.word	0x00000050
        /*05e4*/ 	.short	0x010a
        /*05e6*/ 	.byte	0x07
	.zero		1


	//   ....[78]....
        /*05e8*/ 	.word	0x00004ad0
        /*05ec*/ 	.word	0x000000ff
        /*05f0*/ 	.word	0x00000040
        /*05f4*/ 	.short	0x010b
        /*05f6*/ 	.byte	0x07
	.zero		1


	//   ....[79]....
        /*05f8*/ 	.word	0x00004b40
        /*05fc*/ 	.word	0x000000ff
        /*0600*/ 	.word	0x00000000
        /*0604*/ 	.short	0x0101
        /*0606*/ 	.byte	0x0e
	.zero		1


	//   ....[80]....
        /*0608*/ 	.word	0x00004b80
        /*060c*/ 	.word	0x000000ff
        /*0610*/ 	.word	0x00000058
        /*0614*/ 	.short	0x010a
        /*0616*/ 	.byte	0x07
	.zero		1


	//   ....[81]....
        /*0618*/ 	.word	0x00004db0
        /*061c*/ 	.word	0x000000ff
        /*0620*/ 	.word	0x00000048
        /*0624*/ 	.short	0x010b
        /*0626*/ 	.byte	0x07
	.zero		1


	//   ....[82]....
        /*0628*/ 	.word	0x00004dd0
        /*062c*/ 	.word	0x000000ff
        /*0630*/ 	.word	0x00000000
        /*0634*/ 	.short	0x0101
        /*0636*/ 	.byte	0x0d
	.zero		1


	//   ....[83]....
        /*0638*/ 	.word	0x00004e00
        /*063c*/ 	.word	0x000000ff
        /*0640*/ 	.word	0x00000050
        /*0644*/ 	.short	0x010a
        /*0646*/ 	.byte	0x07
	.zero		1


	//   ....[84]....
        /*0648*/ 	.word	0x00004e40
        /*064c*/ 	.word	0x00000000
        /*0650*/ 	.word	0x00000058
        /*0654*/ 	.short	0x010a
        /*0656*/ 	.byte	0xff
	.zero		1


	//   ....[85]....
        /*0658*/ 	.word	0x00005170
        /*065c*/ 	.word	0x00000000
        /*0660*/ 	.word	0x00000070
        /*0664*/ 	.short	0x010a
        /*0666*/ 	.byte	0xff
	.zero		1


	//   ....[86]....
        /*0668*/ 	.word	0x00005280
        /*066c*/ 	.word	0x00000000
        /*0670*/ 	.word	0x00000000
        /*0674*/ 	.short	0x0101
        /*0676*/ 	.byte	0xff
	.zero		1


	//   ....[87]....
        /*0678*/ 	.word	0x00005c90
        /*067c*/ 	.word	0x00000003
        /*0680*/ 	.word	0x00000040
        /*0684*/ 	.short	0x010a
        /*0686*/ 	.byte	0xff
	.zero		1


	//   ....[88]....
        /*0688*/ 	.word	0x00005ce0
        /*068c*/ 	.word	0x0000006f
        /*0690*/ 	.word	0x00000090
        /*0694*/ 	.short	0x010a
        /*0696*/ 	.byte	0xff
	.zero		1


	//   ....[89]....
        /*0698*/ 	.word	0x00005e10
        /*069c*/ 	.word	0x00000003
        /*06a0*/ 	.word	0x00000040
        /*06a4*/ 	.short	0x010a
        /*06a6*/ 	.byte	0xff
	.zero		1


	//   ....[90]....
        /*06a8*/ 	.word	0x00005f50
        /*06ac*/ 	.word	0x00000000
        /*06b0*/ 	.word	0x00000000
        /*06b4*/ 	.short	0x0101
        /*06b6*/ 	.byte	0xff
	.zero		1


	//   ....[91]....
        /*06b8*/ 	.word	0x00005fb0
        /*06bc*/ 	.word	0x0000006f
        /*06c0*/ 	.word	0x00000090
        /*06c4*/ 	.short	0x010a
        /*06c6*/ 	.byte	0xff
	.zero		1


	//   ....[92]....
        /*06c8*/ 	.word	0x00006b50
        /*06cc*/ 	.word	0x0000007d
        /*06d0*/ 	.word	0x00000040
        /*06d4*/ 	.short	0x010a
        /*06d6*/ 	.byte	0xff
	.zero		1


	//   ....[93]....
        /*06d8*/ 	.word	0x00006c10
        /*06dc*/ 	.word	0x0000007d
        /*06e0*/ 	.word	0x00000040
        /*06e4*/ 	.short	0x010a
        /*06e6*/ 	.byte	0xff
	.zero		1


	//   ....[94]....
        /*06e8*/ 	.word	0x00006d50
        /*06ec*/ 	.word	0x00000002
        /*06f0*/ 	.word	0x00000000
        /*06f4*/ 	.short	0x0101
        /*06f6*/ 	.byte	0xff
	.zero		1


	//   ....[95]....
        /*06f8*/ 	.word	0x00007030
        /*06fc*/ 	.word	0x0000006f
        /*0700*/ 	.word	0x00000000
        /*0704*/ 	.short	0x0101
        /*0706*/ 	.byte	0xff
	.zero		1


	//   ....[96]....
        /*0708*/ 	.word	0x000079e0
        /*070c*/ 	.word	0x00000003
        /*0710*/ 	.word	0x000000e0
        /*0714*/ 	.short	0x010a
        /*0716*/ 	.byte	0xff
	.zero		1


	//   ....[97]....
        /*0718*/ 	.word	0x00007a40
        /*071c*/ 	.word	0x00000002
        /*0720*/ 	.word	0x00000020
        /*0724*/ 	.short	0x010a
        /*0726*/ 	.byte	0xff
	.zero		1


	//   ....[98]....
        /*0728*/ 	.word	0x00007aa0
        /*072c*/ 	.word	0x00000002
        /*0730*/ 	.word	0x00000020
        /*0734*/ 	.short	0x010a
        /*0736*/ 	.byte	0xff
	.zero		1


	//   ....[99]....
        /*0738*/ 	.word	0x00007af0
        /*073c*/ 	.word	0x00000002
        /*0740*/ 	.word	0x00000070
        /*0744*/ 	.short	0x010a
        /*0746*/ 	.byte	0xff
	.zero		1


	//   ....[100]....
        /*0748*/ 	.word	0x00007b50
        /*074c*/ 	.word	0x00000000
        /*0750*/ 	.word	0x00000000
        /*0754*/ 	.short	0x010a
        /*0756*/ 	.byte	0xff
	.zero		1


	//   ....[101]....
        /*0758*/ 	.word	0x00007bb0
        /*075c*/ 	.word	0x00000000
        /*0760*/ 	.word	0x00000000
        /*0764*/ 	.short	0x010a
        /*0766*/ 	.byte	0xff
	.zero		1


	//   ....[102]....
        /*0768*/ 	.word	0x00007c10
        /*076c*/ 	.word	0x00000000
        /*0770*/ 	.word	0x00000000
        /*0774*/ 	.short	0x010a
        /*0776*/ 	.byte	0xff
	.zero		1


	//   ....[103]....
        /*0778*/ 	.word	0x00007c60
        /*077c*/ 	.word	0x00000000
        /*0780*/ 	.word	0x000000d0
        /*0784*/ 	.short	0x010a
        /*0786*/ 	.byte	0xff
	.zero		1


	//   ....[104]....
        /*0788*/ 	.word	0x00007cc0
        /*078c*/ 	.word	0x00000000
        /*0790*/ 	.word	0x00000080
        /*0794*/ 	.short	0x010a
        /*0796*/ 	.byte	0xff
	.zero		1


	//   ....[105]....
        /*0798*/ 	.word	0x00007d10
        /*079c*/ 	.word	0x00000000
        /*07a0*/ 	.word	0x00000070
        /*07a4*/ 	.short	0x010a
        /*07a6*/ 	.byte	0xff
	.zero		1


	//   ....[106]....
        /*07a8*/ 	.word	0x00007d70
        /*07ac*/ 	.word	0x00000000
        /*07b0*/ 	.word	0x00000080
        /*07b4*/ 	.short	0x010a
        /*07b6*/ 	.byte	0xff
	.zero		1


	//   ....[107]....
        /*07b8*/ 	.word	0x00007dd0
        /*07bc*/ 	.word	0x00000004
        /*07c0*/ 	.word	0x00000008
        /*07c4*/ 	.short	0x010a
        /*07c6*/ 	.byte	0xff
	.zero		1


	//   ....[108]....
        /*07c8*/ 	.word	0x00007eb0
        /*07cc*/ 	.word	0x00000002
        /*07d0*/ 	.word	0x00000008
        /*07d4*/ 	.short	0x010a
        /*07d6*/ 	.byte	0xff
	.zero		1


	//   ....[109]....
        /*07d8*/ 	.word	0x00007f00
        /*07dc*/ 	.word	0x00000000
        /*07e0*/ 	.word	0x00000070
        /*07e4*/ 	.short	0x010a
        /*07e6*/ 	.byte	0xff
	.zero		1


	//   ....[110]....
        /*07e8*/ 	.word	0x00007f60
        /*07ec*/ 	.word	0x00000000
        /*07f0*/ 	.word	0x000000b0
        /*07f4*/ 	.short	0x010a
        /*07f6*/ 	.byte	0xff
	.zero		1


	//   ....[111]....
        /*07f8*/ 	.word	0x00007fc0
        /*07fc*/ 	.word	0x00000000
        /*0800*/ 	.word	0x00000000
        /*0804*/ 	.short	0x010a
        /*0806*/ 	.byte	0xff
	.zero		1


	//   ....[112]....
        /*0808*/ 	.word	0x00008020
        /*080c*/ 	.word	0x00000000
        /*0810*/ 	.word	0x00000000
        /*0814*/ 	.short	0x010a
        /*0816*/ 	.byte	0xff
	.zero		1


	//   ....[113]....
        /*0818*/ 	.word	0x00008080
        /*081c*/ 	.word	0x00000000
        /*0820*/ 	.word	0x00000000
        /*0824*/ 	.short	0x010a
        /*0826*/ 	.byte	0xff
	.zero		1


	//   ....[114]....
        /*0828*/ 	.word	0x000080e0
        /*082c*/ 	.word	0x00000000
        /*0830*/ 	.word	0x00000000
        /*0834*/ 	.short	0x010a
        /*0836*/ 	.byte	0xff
	.zero		1


	//   ....[115]....
        /*0838*/ 	.word	0x00008140
        /*083c*/ 	.word	0x00000000
        /*0840*/ 	.word	0x000000f0
        /*0844*/ 	.short	0x010a
        /*0846*/ 	.byte	0xff
	.zero		1


	//   ....[116]....
        /*0848*/ 	.word	0x00008190
        /*084c*/ 	.word	0x00000000
        /*0850*/ 	.word	0x00000070
        /*0854*/ 	.short	0x010a
        /*0856*/ 	.byte	0xff
	.zero		1


	//   ....[117]....
        /*0858*/ 	.word	0x000081f0
        /*085c*/ 	.word	0x00000000
        /*0860*/ 	.word	0x00000068
        /*0864*/ 	.short	0x010a
        /*0866*/ 	.byte	0xff
	.zero		1


	//   ....[118]....
        /*0868*/ 	.word	0x00008250
        /*086c*/ 	.word	0x00000003
        /*0870*/ 	.word	0x00000050
        /*0874*/ 	.short	0x010a
        /*0876*/ 	.byte	0xff
	.zero		1


	//   ....[119]....
        /*0878*/ 	.word	0x000082b0
        /*087c*/ 	.word	0x00000003
        /*0880*/ 	.word	0x00000058
        /*0884*/ 	.short	0x010a
        /*0886*/ 	.byte	0xff
	.zero		1


	//   ....[120]....
        /*0888*/ 	.word	0x00008310
        /*088c*/ 	.word	0x00000000
        /*0890*/ 	.word	0x00000050
        /*0894*/ 	.short	0x010a
        /*0896*/ 	.byte	0xff
	.zero		1


	//   ....[121]....
        /*0898*/ 	.word	0x00008360
        /*089c*/ 	.word	0x00000000
        /*08a0*/ 	.word	0x00000070
        /*08a4*/ 	.short	0x010a
        /*08a6*/ 	.byte	0xff
	.zero		1


	//   ....[122]....
        /*08a8*/ 	.word	0x000083b0
        /*08ac*/ 	.word	0x00000003
        /*08b0*/ 	.word	0x00000040
        /*08b4*/ 	.short	0x010a
        /*08b6*/ 	.byte	0xff
	.zero		1


	//   ....[123]....
        /*08b8*/ 	.word	0x00008400
        /*08bc*/ 	.word	0x0000006f
        /*08c0*/ 	.word	0x00000090
        /*08c4*/ 	.short	0x010a
        /*08c6*/ 	.byte	0xff
	.zero		1


	//   ....[124]....
        /*08c8*/ 	.word	0x00008450
        /*08cc*/ 	.word	0x0000007d
        /*08d0*/ 	.word	0x00000040
        /*08d4*/ 	.short	0x010a
        /*08d6*/ 	.byte	0xff
	.zero		1


	//----- nvinfo : EIATTR_NUM_MBARRIERS
	.align		4
.L_47:
        /*08d8*/ 	.byte	0x03, 0x38
        /*08da*/ 	.short	0x001f


	//----- nvinfo : EIATTR_EXIT_INSTR_OFFSETS
	.align		4
        /*08dc*/ 	.byte	0x04, 0x1c
        /*08de*/ 	.short	(.L_49 - .L_48)


	//   ....[0]....
.L_48:
        /*08e0*/ 	.word	0x000027c0


	//   ....[1]....
        /*08e4*/ 	.word	0x00002cc0


	//   ....[2]....
        /*08e8*/ 	.word	0x00002d20


	//   ....[3]....
        /*08ec*/ 	.word	0x000040a0


	//   ....[4]....
        /*08f0*/ 	.word	0x00004e70


	//   ....[5]....
        /*08f4*/ 	.word	0x00004eb0


	//   ....[6]....
        /*08f8*/ 	.word	0x000079d0


	//----- nvinfo : EIATTR_MAX_THREADS
	.align		4
.L_49:
        /*08fc*/ 	.byte	0x04, 0x05
        /*08fe*/ 	.short	(.L_51 - .L_50)
.L_50:
        /*0900*/ 	.word	0x00000100
        /*0904*/ 	.word	0x00000001
        /*0908*/ 	.word	0x00000001


	//----- nvinfo : EIATTR_CRS_STACK_SIZE
	.align		4
.L_51:
        /*090c*/ 	.byte	0x04, 0x1e
        /*090e*/ 	.short	(.L_53 - .L_52)
.L_52:
        /*0910*/ 	.word	0x00000000


	//----- nvinfo : EIATTR_CBANK_PARAM_SIZE
	.align		4
.L_53:
        /*0914*/ 	.byte	0x03, 0x19
        /*0916*/ 	.short	0x0800


	//----- nvinfo : EIATTR_PARAM_CBANK
	.align		4
        /*0918*/ 	.byte	0x04, 0x0a
        /*091a*/ 	.short	(.L_55 - .L_54)
	.align		4
.L_54:
        /*091c*/ 	.word	index@(.nv.constant0._ZN7cutlass13device_kernelINS_4gemm6kernel13GemmUniversalIN4cute5tupleIJiiiiEEENS1_10collective13CollectiveMmaINS1_35MainloopSm100TmaUmmaWarpSpecializedILi4ELi2ELi4ENS5_IJNS4_1CILi2EEENSA_ILi1EEESC_EEEEENS5_IJNSA_ILi128EEESF_SF_EEENS_12float_e4m3_tENS5_IJlSC_lEEESH_SI_NS4_8TiledMMAINS4_8MMA_AtomIJNS4_10MMA_TraitsINS4_25SM100_MMA_F8F6F4_2x1SM_SSEJSH_SH_fSF_SF_NS4_17integral_constantINS4_4UMMA5MajorELSP_0EEESQ_NSN_INSO_7ScaleInELSR_0EEESS_EEEEEENS4_6LayoutINS5_IJSC_SC_SC_EEENS5_IJNSA_ILi0EEESX_SX_EEEEENS5_IJNS4_10UnderscoreES10_S10_EEEEENS4_18SM100_TMA_2SM_LOADENS4_14ComposedLayoutINS4_7SwizzleILi3ELi4ELi3EEENS4_18smem_ptr_flag_bitsILi8EEENSV_INS5_IJNSA_ILi8EEESF_EEENS5_IJSF_SC_EEEEEEEvNS4_8identityES13_S1D_vS1E_EENS_8epilogue10collective18CollectiveEpilogueINS1G_23Sm100TmaWarpSpecializedILi2ELi2ELi32ELb0ELb0EEEJNS5_IJNSA_ILi64EEESF_SF_EEENS5_IJNSV_IS1L_SC_EENSV_INS5_IJNSA_ILi32EEESB_EEENS5_IJSC_S1L_EEEEEEEESH_SI_SH_SI_NS1G_6fusion15FusionCallbacksIS1K_NS1T_17LinearCombinationISH_fSH_fLNS_15FloatRoundStyleE2EEES1M_S1S_JEEENS4_5SM1004TMEM4LOAD26SM100_TMEM_LOAD_32dp32b32xENS4_13SM90_TMA_LOADENS14_INS15_ILi1ELi4ELi3EEES18_NSV_INS5_IJS19_S1O_EEENS5_IJS1O_SC_EEEEEEENS4_39AutoVectorizingCopyWithAssumedAlignmentILi128EEENS4_14SM90_TMA_STOREES28_S2A_S2A_EEEvvEEEEvNT_6ParamsE)
        /*0920*/ 	.short	0x0380
        /*0922*/ 	.short	0x0800


	//----- nvinfo : EIATTR_SW_WAR
	.align		4
.L_55:
        /*0924*/ 	.byte	0x04, 0x36
        /*0926*/ 	.short	(.L_57 - .L_56)
.L_56:
        /*0928*/ 	.word	0x00000008
.L_57:


//--------------------- .nv.callgraph             --------------------------
	.section	.nv.callgraph,"",@"SHT_CUDA_CALLGRAPH"
	.align	4
	.sectionentsize	8
	.align		4
        /*0000*/ 	.word	0x00000000
	.align		4
        /*0004*/ 	.word	0xffffffff
	.align		4
        /*0008*/ 	.word	index@(_ZN7cutlass13device_kernelINS_4gemm6kernel13GemmUniversalIN4cute5tupleIJiiiiEEENS1_10collective13CollectiveMmaINS1_35MainloopSm100TmaUmmaWarpSpecializedILi4ELi2ELi4ENS5_IJNS4_1CILi2EEENSA_ILi1EEESC_EEEEENS5_IJNSA_ILi128EEESF_SF_EEENS_12float_e4m3_tENS5_IJlSC_lEEESH_SI_NS4_8TiledMMAINS4_8MMA_AtomIJNS4_10MMA_TraitsINS4_25SM100_MMA_F8F6F4_2x1SM_SSEJSH_SH_fSF_SF_NS4_17integral_constantINS4_4UMMA5MajorELSP_0EEESQ_NSN_INSO_7ScaleInELSR_0EEESS_EEEEEENS4_6LayoutINS5_IJSC_SC_SC_EEENS5_IJNSA_ILi0EEESX_SX_EEEEENS5_IJNS4_10UnderscoreES10_S10_EEEEENS4_18SM100_TMA_2SM_LOADENS4_14ComposedLayoutINS4_7SwizzleILi3ELi4ELi3EEENS4_18smem_ptr_flag_bitsILi8EEENSV_INS5_IJNSA_ILi8EEESF_EEENS5_IJSF_SC_EEEEEEEvNS4_8identityES13_S1D_vS1E_EENS_8epilogue10collective18CollectiveEpilogueINS1G_23Sm100TmaWarpSpecializedILi2ELi2ELi32ELb0ELb0EEEJNS5_IJNSA_ILi64EEESF_SF_EEENS5_IJNSV_IS1L_SC_EENSV_INS5_IJNSA_ILi32EEESB_EEENS5_IJSC_S1L_EEEEEEEESH_SI_SH_SI_NS1G_6fusion15FusionCallbacksIS1K_NS1T_17LinearCombinationISH_fSH_fLNS_15FloatRoundStyleE2EEES1M_S1S_JEEENS4_5SM1004TMEM4LOAD26SM100_TMEM_LOAD_32dp32b32xENS4_13SM90_TMA_LOADENS14_INS15_ILi1ELi4ELi3EEES18_NSV_INS5_IJS19_S1O_EEENS5_IJS1O_SC_EEEEEEENS4_39AutoVectorizingCopyWithAssumedAlignmentILi128EEENS4_14SM90_TMA_STOREES28_S2A_S2A_EEEvvEEEEvNT_6ParamsE)
	.align		4
        /*000c*/ 	.word	index@(__assertfail)
	.align		4
        /*0010*/ 	.word	0x00000000
	.align		4
        /*0014*/ 	.word	0xfffffffe
	.align		4
        /*0018*/ 	.word	0x00000000
	.align		4
        /*001c*/ 	.word	0xfffffffd
	.align		4
        /*0020*/ 	.word	0x00000000
	.align		4
        /*0024*/ 	.word	0xfffffffc


//--------------------- .nv.constant4             --------------------------
	.section	.nv.constant4,"a",@progbits
	.align	8
	.align		8
.nv.constant4:
        /*0000*/ 	.dword	__assertfail
	.align		8
        /*0008*/ 	.dword	__unnamed_1
	.align		8
        /*0010*/ 	.dword	__unnamed_2
	.align		8
        /*0018*/ 	.dword	_ZN39_INTERNAL_aadfef32_4_k_cu_88724726_86594cuda3std3__45__cpo5beginE
	.align		8
        /*0020*/ 	.dword	_ZN39_INTERNAL_aadfef32_4_k_cu_88724726_86594cuda3std3__45__cpo3endE
	.align		8
        /*0028*/ 	.dword	_ZN39_INTERNAL_aadfef32_4_k_cu_88724726_86594cuda3std3__45__cpo6cbeginE
	.align		8
        /*0030*/ 	.dword	_ZN39_INTERNAL_aadfef32_4_k_cu_88724726_86594cuda3std3__45__cpo4cendE
	.align		8
        /*0038*/ 	.dword	_ZN39_INTERNAL_aadfef32_4_k_cu_88724726_86594cuda3std3__441_GLOBAL__N__aadfef32_4_k_cu_88724726_86596ignoreE
	.align		8
        /*0040*/ 	.dword	_ZN39_INTERNAL_aadfef32_4_k_cu_88724726_86594cuda3std3__419piecewise_constructE
	.align		8
        /*0048*/ 	.dword	_ZN39_INTERNAL_aadfef32_4_k_cu_88724726_86594cuda3std3__48in_placeE
	.align		8
        /*0050*/ 	.dword	_ZN39_INTERNAL_aadfef32_4_k_cu_88724726_86594cuda3std6ranges3__45__cpo4swapE
	.align		8
        /*0058*/ 	.dword	_ZN39_INTERNAL_aadfef32_4_k_cu_88724726_86594cuda3std6ranges3__45__cpo9iter_moveE
	.align		8
        /*0060*/ 	.dword	_ZN39_INTERNAL_aadfef32_4_k_cu_88724726_86594cute7productE
	.align		8
        /*0068*/ 	.dword	_ZN39_INTERNAL_aadfef32_4_k_cu_88724726_86594cute1_E
	.align		8
        /*0070*/ 	.dword	$str$25
	.align		8
        /*0078*/ 	.dword	$str$26
	.align		8
        /*0080*/ 	.dword	$str$27
	.align		8
        /*0088*/ 	.dword	$str$28


//--------------------- .text._ZN7cutlass13device_kernelINS_4gemm6kernel13GemmUniversalIN4cute5tupleIJiiiiEEENS1_10collective13CollectiveMmaINS1_35MainloopSm100TmaUmmaWarpSpecializedILi4ELi2ELi4ENS5_IJNS4_1CILi2EEENSA_ILi1EEESC_EEEEENS5_IJNSA_ILi128EEESF_SF_EEENS_12float_e4m3_tENS5_IJlSC_lEEESH_SI_NS4_8TiledMMAINS4_8MMA_AtomIJNS4_10MMA_TraitsINS4_25SM100_MMA_F8F6F4_2x1SM_SSEJSH_SH_fSF_SF_NS4_17integral_constantINS4_4UMMA5MajorELSP_0EEESQ_NSN_INSO_7ScaleInELSR_0EEESS_EEEEEENS4_6LayoutINS5_IJSC_SC_SC_EEENS5_IJNSA_ILi0EEESX_SX_EEEEENS5_IJNS4_10UnderscoreES10_S10_EEEEENS4_18SM100_TMA_2SM_LOADENS4_14ComposedLayoutINS4_7SwizzleILi3ELi4ELi3EEENS4_18smem_ptr_flag_bitsILi8EEENSV_INS5_IJNSA_ILi8EEESF_EEENS5_IJSF_SC_EEEEEEEvNS4_8identityES13_S1D_vS1E_EENS_8epilogue10collective18CollectiveEpilogueINS1G_23Sm100TmaWarpSpecializedILi2ELi2ELi32ELb0ELb0EEEJNS5_IJNSA_ILi64EEESF_SF_EEENS5_IJNSV_IS1L_SC_EENSV_INS5_IJNSA_ILi32EEESB_EEENS5_IJSC_S1L_EEEEEEEESH_SI_SH_SI_NS1G_6fusion15FusionCallbacksIS1K_NS1T_17LinearCombinationISH_fSH_fLNS_15FloatRoundStyleE2EEES1M_S1S_JEEENS4_5SM1004TMEM4LOAD26SM100_TMEM_LOAD_32dp32b32xENS4_13SM90_TMA_LOADENS14_INS15_ILi1ELi4ELi3EEES18_NSV_INS5_IJS19_S1O_EEENS5_IJS1O_SC_EEEEEEENS4_39AutoVectorizingCopyWithAssumedAlignmentILi128EEENS4_14SM90_TMA_STOREES28_S2A_S2A_EEEvvEEEEvNT_6ParamsE --------------------------
	.section	.text._ZN7cutlass13device_kernelINS_4gemm6kernel13GemmUniversalIN4cute5tupleIJiiiiEEENS1_10collective13CollectiveMmaINS1_35MainloopSm100TmaUmmaWarpSpecializedILi4ELi2ELi4ENS5_IJNS4_1CILi2EEENSA_ILi1EEESC_EEEEENS5_IJNSA_ILi128EEESF_SF_EEENS_12float_e4m3_tENS5_IJlSC_lEEESH_SI_NS4_8TiledMMAINS4_8MMA_AtomIJNS4_10MMA_TraitsINS4_25SM100_MMA_F8F6F4_2x1SM_SSEJSH_SH_fSF_SF_NS4_17integral_constantINS4_4UMMA5MajorELSP_0EEESQ_NSN_INSO_7ScaleInELSR_0EEESS_EEEEEENS4_6LayoutINS5_IJSC_SC_SC_EEENS5_IJNSA_ILi0EEESX_SX_EEEEENS5_IJNS4_10UnderscoreES10_S10_EEEEENS4_18SM100_TMA_2SM_LOADENS4_14ComposedLayoutINS4_7SwizzleILi3ELi4ELi3EEENS4_18smem_ptr_flag_bitsILi8EEENSV_INS5_IJNSA_ILi8EEESF_EEENS5_IJSF_SC_EEEEEEEvNS4_8identityES13_S1D_vS1E_EENS_8epilogue10collective18CollectiveEpilogueINS1G_23Sm100TmaWarpSpecializedILi2ELi2ELi32ELb0ELb0EEEJNS5_IJNSA_ILi64EEESF_SF_EEENS5_IJNSV_IS1L_SC_EENSV_INS5_IJNSA_ILi32EEESB_EEENS5_IJSC_S1L_EEEEEEEESH_SI_SH_SI_NS1G_6fusion15FusionCallbacksIS1K_NS1T_17LinearCombinationISH_fSH_fLNS_15FloatRoundStyleE2EEES1M_S1S_JEEENS4_5SM1004TMEM4LOAD26SM100_TMEM_LOAD_32dp32b32xENS4_13SM90_TMA_LOADENS14_INS15_ILi1ELi4ELi3EEES18_NSV_INS5_IJS19_S1O_EEENS5_IJS1O_SC_EEEEEEENS4_39AutoVectorizingCopyWithAssumedAlignmentILi128EEENS4_14SM90_TMA_STOREES28_S2A_S2A_EEEvvEEEEvNT_6ParamsE,"ax",@progbits
	.align	128
.text._ZN7cutlass13device_kernelINS_4gemm6kernel13GemmUniversalIN4cute5tupleIJiiiiEEENS1_10collective13CollectiveMmaINS1_35MainloopSm100TmaUmmaWarpSpecializedILi4ELi2ELi4ENS5_IJNS4_1CILi2EEENSA_ILi1EEESC_EEEEENS5_IJNSA_ILi128EEESF_SF_EEENS_12float_e4m3_tENS5_IJlSC_lEEESH_SI_NS4_8TiledMMAINS4_8MMA_AtomIJNS4_10MMA_TraitsINS4_25SM100_MMA_F8F6F4_2x1SM_SSEJSH_SH_fSF_SF_NS4_17integral_constantINS4_4UMMA5MajorELSP_0EEESQ_NSN_INSO_7ScaleInELSR_0EEESS_EEEEEENS4_6LayoutINS5_IJSC_SC_SC_EEENS5_IJNSA_ILi0EEESX_SX_EEEEENS5_IJNS4_10UnderscoreES10_S10_EEEEENS4_18SM100_TMA_2SM_LOADENS4_14ComposedLayoutINS4_7SwizzleILi3ELi4ELi3EEENS4_18smem_ptr_flag_bitsILi8EEENSV_INS5_IJNSA_ILi8EEESF_EEENS5_IJSF_SC_EEEEEEEvNS4_8identityES13_S1D_vS1E_EENS_8epilogue10collective18CollectiveEpilogueINS1G_23Sm100TmaWarpSpecializedILi2ELi2ELi32ELb0ELb0EEEJNS5_IJNSA_ILi64EEESF_SF_EEENS5_IJNSV_IS1L_SC_EENSV_INS5_IJNSA_ILi32EEESB_EEENS5_IJSC_S1L_EEEEEEEESH_SI_SH_SI_NS1G_6fusion15FusionCallbacksIS1K_NS1T_17LinearCombinationISH_fSH_fLNS_15FloatRoundStyleE2EEES1M_S1S_JEEENS4_5SM1004TMEM4LOAD26SM100_TMEM_LOAD_32dp32b32xENS4_13SM90_TMA_LOADENS14_INS15_ILi1ELi4ELi3EEES18_NSV_INS5_IJS19_S1O_EEENS5_IJS1O_SC_EEEEEEENS4_39AutoVectorizingCopyWithAssumedAlignmentILi128EEENS4_14SM90_TMA_STOREES28_S2A_S2A_EEEvvEEEEvNT_6ParamsE:
        .type           _ZN7cutlass13device_kernelINS_4gemm6kernel13GemmUniversalIN4cute5tupleIJiiiiEEENS1_10collective13CollectiveMmaINS1_35MainloopSm100TmaUmmaWarpSpecializedILi4ELi2ELi4ENS5_IJNS4_1CILi2EEENSA_ILi1EEESC_EEEEENS5_IJNSA_ILi128EEESF_SF_EEENS_12float_e4m3_tENS5_IJlSC_lEEESH_SI_NS4_8TiledMMAINS4_8MMA_AtomIJNS4_10MMA_TraitsINS4_25SM100_MMA_F8F6F4_2x1SM_SSEJSH_SH_fSF_SF_NS4_17integral_constantINS4_4UMMA5MajorELSP_0EEESQ_NSN_INSO_7ScaleInELSR_0EEESS_EEEEEENS4_6LayoutINS5_IJSC_SC_SC_EEENS5_IJNSA_ILi0EEESX_SX_EEEEENS5_IJNS4_10UnderscoreES10_S10_EEEEENS4_18SM100_TMA_2SM_LOADENS4_14ComposedLayoutINS4_7SwizzleILi3ELi4ELi3EEENS4_18smem_ptr_flag_bitsILi8EEENSV_INS5_IJNSA_ILi8EEESF_EEENS5_IJSF_SC_EEEEEEEvNS4_8identityES13_S1D_vS1E_EENS_8epilogue10collective18CollectiveEpilogueINS1G_23Sm100TmaWarpSpecializedILi2ELi2ELi32ELb0ELb0EEEJNS5_IJNSA_ILi64EEESF_SF_EEENS5_IJNSV_IS1L_SC_EENSV_INS5_IJNSA_ILi32EEESB_EEENS5_IJSC_S1L_EEEEEEEESH_SI_SH_SI_NS1G_6fusion15FusionCallbacksIS1K_NS1T_17LinearCombinationISH_fSH_fLNS_15FloatRoundStyleE2EEES1M_S1S_JEEENS4_5SM1004TMEM4LOAD26SM100_TMEM_LOAD_32dp32b32xENS4_13SM90_TMA_LOADENS14_INS15_ILi1ELi4ELi3EEES18_NSV_INS5_IJS19_S1O_EEENS5_IJS1O_SC_EEEEEEENS4_39AutoVectorizingCopyWithAssumedAlignmentILi128EEENS4_14SM90_TMA_STOREES28_S2A_S2A_EEEvvEEEEvNT_6ParamsE,@function
        .size           _ZN7cutlass13device_kernelINS_4gemm6kernel13GemmUniversalIN4cute5tupleIJiiiiEEENS1_10collective13CollectiveMmaINS1_35MainloopSm100TmaUmmaWarpSpecializedILi4ELi2ELi4ENS5_IJNS4_1CILi2EEENSA_ILi1EEESC_EEEEENS5_IJNSA_ILi128EEESF_SF_EEENS_12float_e4m3_tENS5_IJlSC_lEEESH_SI_NS4_8TiledMMAINS4_8MMA_AtomIJNS4_10MMA_TraitsINS4_25SM100_MMA_F8F6F4_2x1SM_SSEJSH_SH_fSF_SF_NS4_17integral_constantINS4_4UMMA5MajorELSP_0EEESQ_NSN_INSO_7ScaleInELSR_0EEESS_EEEEEENS4_6LayoutINS5_IJSC_SC_SC_EEENS5_IJNSA_ILi0EEESX_SX_EEEEENS5_IJNS4_10UnderscoreES10_S10_EEEEENS4_18SM100_TMA_2SM_LOADENS4_14ComposedLayoutINS4_7SwizzleILi3ELi4ELi3EEENS4_18smem_ptr_flag_bitsILi8EEENSV_INS5_IJNSA_ILi8EEESF_EEENS5_IJSF_SC_EEEEEEEvNS4_8identityES13_S1D_vS1E_EENS_8epilogue10collective18CollectiveEpilogueINS1G_23Sm100TmaWarpSpecializedILi2ELi2ELi32ELb0ELb0EEEJNS5_IJNSA_ILi64EEESF_SF_EEENS5_IJNSV_IS1L_SC_EENSV_INS5_IJNSA_ILi32EEESB_EEENS5_IJSC_S1L_EEEEEEEESH_SI_SH_SI_NS1G_6fusion15FusionCallbacksIS1K_NS1T_17LinearCombinationISH_fSH_fLNS_15FloatRoundStyleE2EEES1M_S1S_JEEENS4_5SM1004TMEM4LOAD26SM100_TMEM_LOAD_32dp32b32xENS4_13SM90_TMA_LOADENS14_INS15_ILi1ELi4ELi3EEES18_NSV_INS5_IJS19_S1O_EEENS5_IJS1O_SC_EEEEEEENS4_39AutoVectorizingCopyWithAssumedAlignmentILi128EEENS4_14SM90_TMA_STOREES28_S2A_S2A_EEEvvEEEEvNT_6ParamsE,(.L_x_163 - _ZN7cutlass13device_kernelINS_4gemm6kernel13GemmUniversalIN4cute5tupleIJiiiiEEENS1_10collective13CollectiveMmaINS1_35MainloopSm100TmaUmmaWarpSpecializedILi4ELi2ELi4ENS5_IJNS4_1CILi2EEENSA_ILi1EEESC_EEEEENS5_IJNSA_ILi128EEESF_SF_EEENS_12float_e4m3_tENS5_IJlSC_lEEESH_SI_NS4_8TiledMMAINS4_8MMA_AtomIJNS4_10MMA_TraitsINS4_25SM100_MMA_F8F6F4_2x1SM_SSEJSH_SH_fSF_SF_NS4_17integral_constantINS4_4UMMA5MajorELSP_0EEESQ_NSN_INSO_7ScaleInELSR_0EEESS_EEEEEENS4_6LayoutINS5_IJSC_SC_SC_EEENS5_IJNSA_ILi0EEESX_SX_EEEEENS5_IJNS4_10UnderscoreES10_S10_EEEEENS4_18SM100_TMA_2SM_LOADENS4_14ComposedLayoutINS4_7SwizzleILi3ELi4ELi3EEENS4_18smem_ptr_flag_bitsILi8EEENSV_INS5_IJNSA_ILi8EEESF_EEENS5_IJSF_SC_EEEEEEEvNS4_8identityES13_S1D_vS1E_EENS_8epilogue10collective18CollectiveEpilogueINS1G_23Sm100TmaWarpSpecializedILi2ELi2ELi32ELb0ELb0EEEJNS5_IJNSA_ILi64EEESF_SF_EEENS5_IJNSV_IS1L_SC_EENSV_INS5_IJNSA_ILi32EEESB_EEENS5_IJSC_S1L_EEEEEEEESH_SI_SH_SI_NS1G_6fusion15FusionCallbacksIS1K_NS1T_17LinearCombinationISH_fSH_fLNS_15FloatRoundStyleE2EEES1M_S1S_JEEENS4_5SM1004TMEM4LOAD26SM100_TMEM_LOAD_32dp32b32xENS4_13SM90_TMA_LOADENS14_INS15_ILi1ELi4ELi3EEES18_NSV_INS5_IJS19_S1O_EEENS5_IJS1O_SC_EEEEEEENS4_39AutoVectorizingCopyWithAssumedAlignmentILi128EEENS4_14SM90_TMA_STOREES28_S2A_S2A_EEEvvEEEEvNT_6ParamsE)
        .other          _ZN7cutlass13device_kernelINS_4gemm6kernel13GemmUniversalIN4cute5tupleIJiiiiEEENS1_10collective13CollectiveMmaINS1_35MainloopSm100TmaUmmaWarpSpecializedILi4ELi2ELi4ENS5_IJNS4_1CILi2EEENSA_ILi1EEESC_EEEEENS5_IJNSA_ILi128EEESF_SF_EEENS_12float_e4m3_tENS5_IJlSC_lEEESH_SI_NS4_8TiledMMAINS4_8MMA_AtomIJNS4_10MMA_TraitsINS4_25SM100_MMA_F8F6F4_2x1SM_SSEJSH_SH_fSF_SF_NS4_17integral_constantINS4_4UMMA5MajorELSP_0EEESQ_NSN_INSO_7ScaleInELSR_0EEESS_EEEEEENS4_6LayoutINS5_IJSC_SC_SC_EEENS5_IJNSA_ILi0EEESX_SX_EEEEENS5_IJNS4_10UnderscoreES10_S10_EEEEENS4_18SM100_TMA_2SM_LOADENS4_14ComposedLayoutINS4_7SwizzleILi3ELi4ELi3EEENS4_18smem_ptr_flag_bitsILi8EEENSV_INS5_IJNSA_ILi8EEESF_EEENS5_IJSF_SC_EEEEEEEvNS4_8identityES13_S1D_vS1E_EENS_8epilogue10collective18CollectiveEpilogueINS1G_23Sm100TmaWarpSpecializedILi2ELi2ELi32ELb0ELb0EEEJNS5_IJNSA_ILi64EEESF_SF_EEENS5_IJNSV_IS1L_SC_EENSV_INS5_IJNSA_ILi32EEESB_EEENS5_IJSC_S1L_EEEEEEEESH_SI_SH_SI_NS1G_6fusion15FusionCallbacksIS1K_NS1T_17LinearCombinationISH_fSH_fLNS_15FloatRoundStyleE2EEES1M_S1S_JEEENS4_5SM1004TMEM4LOAD26SM100_TMEM_LOAD_32dp32b32xENS4_13SM90_TMA_LOADENS14_INS15_ILi1ELi4ELi3EEES18_NSV_INS5_IJS19_S1O_EEENS5_IJS1O_SC_EEEEEEENS4_39AutoVectorizingCopyWithAssumedAlignmentILi128EEENS4_14SM90_TMA_STOREES28_S2A_S2A_EEEvvEEEEvNT_6ParamsE,@"STO_CUDA_ENTRY STV_DEFAULT"
_ZN7cutlass13device_kernelINS_4gemm6kernel13GemmUniversalIN4cute5tupleIJiiiiEEENS1_10collective13CollectiveMmaINS1_35MainloopSm100TmaUmmaWarpSpecializedILi4ELi2ELi4ENS5_IJNS4_1CILi2EEENSA_ILi1EEESC_EEEEENS5_IJNSA_ILi128EEESF_SF_EEENS_12float_e4m3_tENS5_IJlSC_lEEESH_SI_NS4_8TiledMMAINS4_8MMA_AtomIJNS4_10MMA_TraitsINS4_25SM100_MMA_F8F6F4_2x1SM_SSEJSH_SH_fSF_SF_NS4_17integral_constantINS4_4UMMA5MajorELSP_0EEESQ_NSN_INSO_7ScaleInELSR_0EEESS_EEEEEENS4_6LayoutINS5_IJSC_SC_SC_EEENS5_IJNSA_ILi0EEESX_SX_EEEEENS5_IJNS4_10UnderscoreES10_S10_EEEEENS4_18SM100_TMA_2SM_LOADENS4_14ComposedLayoutINS4_7SwizzleILi3ELi4ELi3EEENS4_18smem_ptr_flag_bitsILi8EEENSV_INS5_IJNSA_ILi8EEESF_EEENS5_IJSF_SC_EEEEEEEvNS4_8identityES13_S1D_vS1E_EENS_8epilogue10collective18CollectiveEpilogueINS1G_23Sm100TmaWarpSpecializedILi2ELi2ELi32ELb0ELb0EEEJNS5_IJNSA_ILi64EEESF_SF_EEENS5_IJNSV_IS1L_SC_EENSV_INS5_IJNSA_ILi32EEESB_EEENS5_IJSC_S1L_EEEEEEEESH_SI_SH_SI_NS1G_6fusion15FusionCallbacksIS1K_NS1T_17LinearCombinationISH_fSH_fLNS_15FloatRoundStyleE2EEES1M_S1S_JEEENS4_5SM1004TMEM4LOAD26SM100_TMEM_LOAD_32dp32b32xENS4_13SM90_TMA_LOADENS14_INS15_ILi1ELi4ELi3EEES18_NSV_INS5_IJS19_S1O_EEENS5_IJS1O_SC_EEEEEEENS4_39AutoVectorizingCopyWithAssumedAlignmentILi128EEENS4_14SM90_TMA_STOREES28_S2A_S2A_EEEvvEEEEvNT_6ParamsE:
[----:B------:R-:W1:Y:S01]  /*0000*/  LDC R1, c[0x0][0x37c] ;  /* 0x0000df00ff017b82 */ /* 0x000e620000000800 */
[----:B------:R-:W2:Y:S01]  /*0010*/  S2R R109, SR_TID.X ;  /* 0x00000000006d7919 */ /* 0x000ea20000002100 */
[----:B------:R-:W3:Y:S06]  /*0020*/  LDCU.64 UR6, c[0x0][0x890] ;  /* 0x00011200ff0677ac */ /* 0x000eec0008000a00 */
[----:B------:R-:W4:Y:S01]  /*0030*/  S2UR UR37, SR_CgaCtaId ;  /* 0x00000000002579c3 */ /* 0x000f220000008800 */
[----:B------:R-:W-:Y:S02]  /*0040*/  PRMT R95, RZ, 0x7610, R95 ;  /* 0x00007610ff5f7816 */ /* 0x000fe4000000005f */
[----:B------:R-:W-:Y:S01]  /*0050*/  ELECT P1, URZ, PT ;  /* 0x0000000000ff782f */ /* 0x000fe20003820000 */
[----:B------:R-:W1:Y:S01]  /*0060*/  LDCU.64 UR46, c[0x0][0x358] ;  /* 0x00006b00ff2e77ac */ /* 0x000e620008000a00 */
[----:B---3--:R-:W-:-:S04]  /*0070*/  UISETP.NE.U32.AND UP0, UPT, UR6, URZ, UPT ;  /* 0x000000ff0600728c */ /* 0x008fc8000bf05070 */
[----:B------:R-:W-:Y:S02]  /*0080*/  UISETP.NE.AND.EX UP0, UPT, UR7, URZ, UPT, UP0 ;  /* 0x000000ff0700728c */ /* 0x000fe4000bf05300 */
[----:B----4-:R-:W-:Y:S02]  /*0090*/  ULOP3.LUT UR5, UR37, 0x1, URZ, 0xc0, !UPT ;  /* 0x0000000125057892 */ /* 0x010fe4000f8ec0ff */
[----:B------:R-:W-:Y:S01]  /*00a0*/  ULOP3.LUT UR4, UR37, 0x1, URZ, 0x3c, !UPT ;  /* 0x0000000125047892 */ /* 0x000fe2000f8e3cff */
[----:B--2---:R-:W-:-:S05]  /*00b0*/  SHF.R.U32.HI R102, RZ, 0x5, R109 ;  /* 0x00000005ff667819 */ /* 0x004fca000001166d */
[----:B------:R-:W2:Y:S02]  /*00c0*/  SHFL.IDX PT, R0, R102, RZ, 0x1f ;  /* 0x00001fff66007589 */ /* 0x000ea400000e0000 */
[----:B--2---:R-:W-:Y:S01]  /*00d0*/  R2UR UR10, R0 ;  /* 0x00000000000a72ca */ /* 0x004fe200000e0000 */
[----:B-1----:R-:W-:-:S14]  /*00e0*/  BRA.U UP0, `(.L_x_0) ;  /* 0x00000001002c7547 */ /* 0x002fdc000b800000 */
[----:B------:R-:W1:Y:S02]  /*00f0*/  LDCU.64 UR8, c[0x0][0x888] ;  /* 0x00011100ff0877ac */ /* 0x000e640008000a00 */
[----:B-1----:R-:W-:-:S04]  /*0100*/  UISETP.NE.U32.AND UP0, UPT, UR8, URZ, UPT ;  /* 0x000000ff0800728c */ /* 0x002fc8000bf05070 */
[----:B------:R-:W-:-:S09]  /*0110*/  UISETP.NE.AND.EX UP0, UPT, UR9, URZ, UPT, UP0 ;  /* 0x000000ff0900728c */ /* 0x000fd2000bf05300 */
[----:B------:R-:W-:Y:S05]  /*0120*/  BRA.U !UP0, `(.L_x_1) ;  /* 0x0000000108107547 */ /* 0x000fea000b800000 */
[----:B------:R-:W1:Y:S02]  /*0130*/  LDC.64 R2, c[0x0][0x888] ;  /* 0x00022200ff027b82 */ /* 0x000e640000000a00 */
[----:B-1----:R1:W5:Y:S01]  /*0140*/  LDG.E R49, desc[UR46][R2.64] ;  /* 0x0000002e02317981 */ /* 0x002362000c1e1900 */
[----:B------:R-:W-:Y:S01]  /*0150*/  HFMA2 R95, -RZ, RZ, 0, 5.9604644775390625e-08 ;  /* 0x00000001ff5f7431 */ /* 0x000fe200000001ff */
[----:B------:R-:W-:Y:S05]  /*0160*/  BRA `(.L_x_0) ;  /* 0x00000000000c7947 */ /* 0x000fea0003800000 */
.L_x_1:
[----:B------:R-:W1:Y:S01]  /*0170*/  LDCU UR8, c[0x0][0x880] ;  /* 0x00011000ff0877ac */ /* 0x000e620008000800 */
[----:B------:R-:W-:Y:S01]  /*0180*/  HFMA2 R95, -RZ, RZ, 0, 5.9604644775390625e-08 ;  /* 0x00000001ff5f7431 */ /* 0x000fe200000001ff */
[----:B-1----:R-:W-:-:S07]  /*0190*/  MOV R49, UR8 ;  /* 0x0000000800317c02 */ /* 0x002fce0008000f00 */
.L_x_0:
[----:B------:R-:W2:Y:S02]  /*01a0*/  LDCU.64 UR8, c[0x0][0x8b0] ;  /* 0x00011600ff0877ac */ /* 0x000ea40008000a00 */
[----:B--2---:R-:W-:-:S04]  /*01b0*/  UISETP.NE.U32.AND UP0, UPT, UR8, URZ, UPT ;  /* 0x000000ff0800728c */ /* 0x004fc8000bf05070 */
[----:B------:R-:W-:-:S09]  /*01c0*/  UISETP.NE.AND.EX UP0, UPT, UR9, URZ, UPT, UP0 ;  /* 0x000000ff0900728c */ /* 0x000fd2000bf05300 */
[----:B------:R-:W-:Y:S05]  /*01d0*/  BRA.U UP0, `(.L_x_2) ;  /* 0x0000000100247547 */ /* 0x000fea000b800000 */
[----:B------:R-:W2:Y:S02]  /*01e0*/  LDCU.64 UR8, c[0x0][0x8a8] ;  /* 0x00011500ff0877ac */ /* 0x000ea40008000a00 */
[----:B--2---:R-:W-:-:S04]  /*01f0*/  UISETP.NE.U32.AND UP0, UPT, UR8, URZ, UPT ;  /* 0x000000ff0800728c */ /* 0x004fc8000bf05070 */
[----:B------:R-:W-:-:S09]  /*0200*/  UISETP.NE.AND.EX UP0, UPT, UR9, URZ, UPT, UP0 ;  /* 0x000000ff0900728c */ /* 0x000fd2000bf05300 */
[----:B------:R-:W-:Y:S05]  /*0210*/  BRA.U !UP0, `(.L_x_3) ;  /* 0x00000001080c7547 */ /* 0x000fea000b800000 */
[----:B------:R-:W2:Y:S02]  /*0220*/  LDC.64 R46, c[0x0][0x8a8] ;  /* 0x00022a00ff2e7b82 */ /* 0x000ea40000000a00 */
[----:B--2---:R2:W5:Y:S01]  /*0230*/  LDG.E R46, desc[UR46][R46.64] ;  /* 0x0000002e2e2e7981 */ /* 0x004562000c1e1900 */
[----:B------:R-:W-:Y:S05]  /*0240*/  BRA `(.L_x_2) ;  /* 0x0000000000087947 */ /* 0x000fea0003800000 */
.L_x_3:
[----:B------:R-:W2:Y:S02]  /*0250*/  LDCU UR8, c[0x0][0x8a0] ;  /* 0x00011400ff0877ac */ /* 0x000ea40008000800 */
[----:B--2---:R-:W-:Y:S02]  /*0260*/  MOV R46, UR8 ;  /* 0x00000008002e7c02 */ /* 0x004fe40008000f00 */
.L_x_2:
[----:B------:R-:W-:Y:S01]  /*0270*/  IMAD.U32 R0, RZ, RZ, UR10 ;  /* 0x0000000aff007e24 */ /* 0x000fe2000f8e00ff */
[----:B------:R-:W-:Y:S04]  /*0280*/  BSSY.RECONVERGENT B0, `(.L_x_4) ;  /* 0x000000c000007945 */ /* 0x000fe80003800200 */
[C---:B------:R-:W-:Y:S02]  /*0290*/  ISETP.NE.OR P2, PT, R0.reuse, 0x1, !P1 ;  /* 0x000000010000780c */ /* 0x040fe40004f45670 */
[----:B------:R-:W-:-:S11]  /*02a0*/  ISETP.NE.OR P0, PT, R0, 0x3, !P1 ;  /* 0x000000030000780c */ /* 0x000fd60004f05670 */
[----:B------:R-:W-:Y:S05]  /*02b0*/  @P2 BRA `(.L_x_5) ;  /* 0x0000000000202947 */ /* 0x000fea0003800000 */
[----:B------:R-:W3:Y:S02]  /*02c0*/  LDCU.64 UR8, c[0x0][0x348] ;  /* 0x00006900ff0877ac */ /* 0x000ee40008000a00 */
[----:B---3--:R-:W-:Y:S02]  /*02d0*/  UIADD3 UR12, UP1, UPT, UR8, 0x80, URZ ;  /* 0x00000080080c7890 */ /* 0x008fe4000ff3e0ff */
[----:B------:R-:W-:Y:S02]  /*02e0*/  UIADD3 UR8, UP0, UPT, UR8, 0x180, URZ ;  /* 0x0000018008087890 */ /* 0x000fe4000ff1e0ff */
[----:B------:R-:W-:Y:S02]  /*02f0*/  UIADD3.X UR13, UPT, UPT, URZ, UR9, URZ, UP1, !UPT ;  /* 0x00000009ff0d7290 */ /* 0x000fe40008ffe4ff */
[----:B------:R-:W-:-:S07]  /*0300*/  UIADD3.X UR9, UPT, UPT, URZ, UR9, URZ, UP0, !UPT ;  /* 0x00000009ff097290 */ /* 0x000fce00087fe4ff */
[----:B------:R3:W-:Y:S02]  /*0310*/  UTMACCTL.PF [UR12] ;  /* 0x000000000c0079b9 */ /* 0x0007e40008040000 */
[----:B------:R3:W-:Y:S02]  /*0320*/  UTMACCTL.PF [UR8] ;  /* 0x00000000080079b9 */ /* 0x0007e40008040000 */
[----:B---3--:R-:W-:Y:S01]  /*0330*/  NOP ;  /* 0x0000000000007918 */ /* 0x008fe20000000000 */
.L_x_5:
[----:B------:R-:W-:Y:S05]  /*0340*/  BSYNC.RECONVERGENT B0 ;  /* 0x0000000000007941 */ /* 0x000fea0003800200 */
.L_x_4:
[----:B------:R-:W-:Y:S04]  /*0350*/  BSSY.RECONVERGENT B0, `(.L_x_6) ;  /* 0x000000a000007945 */ /* 0x000fe80003800200 */
        /* <DEDUP_REMOVED lines=9> */
.L_x_7:
[----:B------:R-:W-:Y:S05]  /*03f0*/  BSYNC.RECONVERGENT B0 ;  /* 0x0000000000007941 */ /* 0x000fea0003800200 */
.L_x_6:
[----:B------:R-:W3:Y:S01]  /*0400*/  LDCU.64 UR8, c[0x0][0x888] ;  /* 0x00011100ff0877ac */ /* 0x000ee20008000a00 */
[----:B------:R-:W-:Y:S02]  /*0410*/  UISETP.EQ.U32.AND UP1, UPT, UR6, URZ, UPT ;  /* 0x000000ff0600728c */ /* 0x000fe4000bf22070 */
[----:B------:R-:W-:Y:S02]  /*0420*/  UPLOP3.LUT UP5, UPT, UPT, UPT, UPT, 0x80, 0x8 ;  /* 0x000000000008789c */ /* 0x000fe40003faf070 */
[----:B---3--:R-:W-:-:S04]  /*0430*/  UISETP.NE.U32.AND UP0, UPT, UR8, URZ, UPT ;  /* 0x000000ff0800728c */ /* 0x008fc8000bf05070 */
[----:B------:R-:W-:-:S04]  /*0440*/  UISETP.NE.AND.EX UP0, UPT, UR9, URZ, UPT, UP0 ;  /* 0x000000ff0900728c */ /* 0x000fc8000bf05300 */
[----:B------:R-:W-:-:S04]  /*0450*/  UISETP.EQ.OR.EX UP2, UPT, UR7, URZ, !UP0, UP1 ;  /* 0x000000ff0700728c */ /* 0x000fc8000c742710 */
[----:B------:R-:W-:-:S05]  /*0460*/  UP2UR UR50, UPR, URZ, 0x4 ;  /* 0x00000004ff327883 */ /* 0x000fca0008000000 */
[----:B------:R-:W-:Y:S07]  /*0470*/  BRA.U !UP2, `(.L_x_8) ;  /* 0x000000010a207547 */ /* 0x000fee000b800000 */
[----:B------:R-:W-:Y:S01]  /*0480*/  UISETP.NE.U32.AND UP2, UPT, UR6, URZ, UPT ;  /* 0x000000ff0600728c */ /* 0x000fe2000bf45070 */
[----:B-----5:R-:W-:Y:S01]  /*0490*/  FSETP.NEU.AND P0, PT, R49, RZ, PT ;  /* 0x000000ff3100720b */ /* 0x020fe20003f0d000 */
[----:B------:R-:W-:Y:S02]  /*04a0*/  USEL UR6, URZ, 0xffffffff, UP0 ;  /* 0xffffffffff067887 */ /* 0x000fe40008000000 */
[----:B------:R-:W-:-:S10]  /*04b0*/  UISETP.NE.AND.EX UP2, UPT, UR7, URZ, UPT, UP2 ;  /* 0x000000ff0700728c */ /* 0x000fd4000bf45320 */
[----:B------:R-:W-:Y:S01]  /*04c0*/  VOTEU.ANY UP1, P0 ;  /* 0x0000000000ff7886 */ /* 0x000fe20000020100 */
[----:B------:R-:W-:-:S04]  /*04d0*/  @!UP2 USEL UR6, URZ, 0xffffffff, UP1 ;  /* 0xffffffffff06a887 */ /* 0x000fc80008800000 */
[----:B------:R-:W-:-:S04]  /*04e0*/  ULOP3.LUT UR6, UR6, 0x1, URZ, 0xc0, !UPT ;  /* 0x0000000106067892 */ /* 0x000fc8000f8ec0ff */
[----:B------:R-:W-:-:S11]  /*04f0*/  UISETP.NE.U32.AND UP5, UPT, UR6, 0x1, UPT ;  /* 0x000000010600788c */ /* 0x000fd6000bfa5070 */
.L_x_8:
[----:B------:R-:W3:Y:S01]  /*0500*/  SHFL.IDX PT, R0, R102, RZ, 0x1f ;  /* 0x00001fff66007589 */ /* 0x000ee200000e0000 */
[----:B------:R-:W-:-:S04]  /*0510*/  UISETP.NE.AND UP1, UPT, UR10, 0x2, UPT ;  /* 0x000000020a00788c */ /* 0x000fc8000bf25270 */
[----:B------:R-:W-:Y:S02]  /*0520*/  UISETP.EQ.AND UP2, UPT, UR5, URZ, !UP1 ;  /* 0x000000ff0500728c */ /* 0x000fe4000cf42270 */
[----:B------:R-:W-:-:S04]  /*0530*/  USEL UR6, URZ, 0x1, UP1 ;  /* 0x00000001ff067887 */ /* 0x000fc80008800000 */
[----:B------:R-:W-:Y:S02]  /*0540*/  PLOP3.LUT P5, PT, P1, PT, UP2, 0x80, 0x8 ;  /* 0x000000000008781c */ /* 0x000fe40000faf028 */
[----:B---3--:R-:W-:-:S13]  /*0550*/  ISETP.NE.AND P0, PT, R0, RZ, PT ;  /* 0x000000ff0000720c */ /* 0x008fda0003f05270 */
[----:B------:R-:W-:Y:S05]  /*0560*/  @P0 BRA `(.L_x_9) ;  /* 0x0000000000440947 */ /* 0x000fea0003800000 */
[----:B------:R-:W-:Y:S01]  /*0570*/  UMOV UR8, 0x400 ;  /* 0x0000040000087882 */ /* 0x000fe20000000000 */
[----:B------:R-:W-:Y:S01]  /*0580*/  UMOV UR7, 0x1 ;  /* 0x0000000100077882 */ /* 0x000fe20000000000 */
[----:B------:R-:W-:Y:S02]  /*0590*/  ULEA UR8, UR37, UR8, 0x18 ;  /* 0x0000000825087291 */ /* 0x000fe4000f8ec0ff */
[----:B------:R-:W-:-:S04]  /*05a0*/  UIADD3 UR12, UPT, UPT, -UR7, 0x100000, URZ ;  /* 0x00100000070c7890 */ /* 0x000fc8000fffe1ff */
[----:B------:R-:W-:Y:S02]  /*05b0*/  USHF.L.U32 UR13, UR12, 0xb, URZ ;  /* 0x0000000b0c0d7899 */ /* 0x000fe400080006ff */
[----:B------:R-:W-:Y:S01]  /*05c0*/  USHF.L.U32 UR12, UR12, 0x1, URZ ;  /* 0x000000010c0c7899 */ /* 0x000fe200080006ff */
[----:B------:R-:W-:Y:S01]  /*05d0*/  ELECT P0, URZ, PT ;  /* 0x0000000000ff782f */ /* 0x000fe20003800000 */
[----:B------:R-:W3:Y:S10]  /*05e0*/  FENCE.VIEW.ASYNC.S ;  /* 0x00000000000073c6 */ /* 0x000ef40000000000 */
[----:B---3--:R3:W4:Y:S01]  /*05f0*/  SYNCS.EXCH.64 URZ, [UR8], UR12 ;  /* 0x0000000c08ff75b2 */ /* 0x0087220008000100 */
[----:B------:R3:W1:Y:S01]  /*0600*/  SYNCS.EXCH.64 URZ, [UR8+0x20], UR12 ;  /* 0x0000200c08ff75b2 */ /* 0x0006620008000100 */
[----:B------:R3:W1:Y:S01]  /*0610*/  SYNCS.EXCH.64 URZ, [UR8+0x8], UR12 ;  /* 0x0000080c08ff75b2 */ /* 0x0006620008000100 */
[----:B------:R3:W1:Y:S01]  /*0620*/  SYNCS.EXCH.64 URZ, [UR8+0x28], UR12 ;  /* 0x0000280c08ff75b2 */ /* 0x0006620008000100 */
[----:B------:R3:W1:Y:S01]  /*0630*/  SYNCS.EXCH.64 URZ, [UR8+0x10], UR12 ;  /* 0x0000100c08ff75b2 */ /* 0x0006620008000100 */
[----:B------:R3:W1:Y:S01]  /*0640*/  SYNCS.EXCH.64 URZ, [UR8+0x30], UR12 ;  /* 0x0000300c08ff75b2 */ /* 0x0006620008000100 */
[----:B------:R3:W1:Y:S01]  /*0650*/  SYNCS.EXCH.64 URZ, [UR8+0x18], UR12 ;  /* 0x0000180c08ff75b2 */ /* 0x0006620008000100 */
[----:B------:R3:W1:Y:S01]  /*0660*/  SYNCS.EXCH.64 URZ, [UR8+0x38], UR12 ;  /* 0x0000380c08ff75b2 */ /* 0x0006620008000100 */
[----:B------:R-:W-:Y:S01]  /*0670*/  NOP ;  /* 0x0000000000007918 */ /* 0x000fe20000000000 */
.L_x_9:
[----:B------:R-:W2:Y:S01]  /*0680*/  SHFL.IDX PT, R0, R102, RZ, 0x1f ;  /* 0x00001fff66007589 */ /* 0x000ea200000e0000 */
[----:B------:R-:W-:Y:S01]  /*0690*/  NOP ;  /* 0x0000000000007918 */ /* 0x000fe20000000000 */
[----:B--2---:R-:W-:-:S13]  /*06a0*/  ISETP.NE.AND P0, PT, R0, 0x1, PT ;  /* 0x000000010000780c */ /* 0x004fda0003f05270 */
[----:B------:R-:W-:Y:S05]  /*06b0*/  @P0 BRA `(.L_x_10) ;  /* 0x0000000000440947 */ /* 0x000fea0003800000 */
[----:B------:R-:W-:Y:S01]  /*06c0*/  UMOV UR9, 0x400 ;  /* 0x0000040000097882 */ /* 0x000fe20000000000 */
[----:B---3--:R-:W-:Y:S01]  /*06d0*/  UMOV UR8, 0x20 ;  /* 0x0000002000087882 */ /* 0x008fe20000000000 */
[----:B------:R-:W-:Y:S01]  /*06e0*/  UMOV UR7, 0x80 ;  /* 0x0000008000077882 */ /* 0x000fe20000000000 */
[----:B------:R-:W-:Y:S02]  /*06f0*/  ULEA UR9, UR37, UR9, 0x18 ;  /* 0x0000000925097291 */ /* 0x000fe4000f8ec0ff */
[----:B------:R-:W-:-:S04]  /*0700*/  UIADD3 UR12, UPT, UPT, -UR8, 0x100000, URZ ;  /* 0x00100000080c7890 */ /* 0x000fc8000fffe1ff */
[----:B------:R-:W-:Y:S02]  /*0710*/  USHF.L.U32 UR13, UR12, 0xb, URZ ;  /* 0x0000000b0c0d7899 */ /* 0x000fe400080006ff */
[----:B------:R-:W-:Y:S02]  /*0720*/  USHF.L.U32 UR12, UR12, 0x1, URZ ;  /* 0x000000010c0c7899 */ /* 0x000fe400080006ff */
[----:B------:R-:W-:-:S04]  /*0730*/  UIADD3 UR14, UPT, UPT, -UR7, 0x100000, URZ ;  /* 0x00100000070e7890 */ /* 0x000fc8000fffe1ff */
[----:B------:R-:W-:Y:S02]  /*0740*/  USHF.L.U32 UR15, UR14, 0xb, URZ ;  /* 0x0000000b0e0f7899 */ /* 0x000fe400080006ff */
[----:B------:R-:W-:Y:S01]  /*0750*/  USHF.L.U32 UR14, UR14, 0x1, URZ ;  /* 0x000000010e0e7899 */ /* 0x000fe200080006ff */
[----:B------:R-:W-:Y:S01]  /*0760*/  ELECT P0, URZ, PT ;  /* 0x0000000000ff782f */ /* 0x000fe20003800000 */
[----:B------:R-:W2:Y:S02]  /*0770*/  FENCE.VIEW.ASYNC.S ;  /* 0x00000000000073c6 */ /* 0x000ea40000000000 */
[----:B--2---:R2:W3:Y:S08]  /*0780*/  SYNCS.EXCH.64 URZ, [UR9+0x40], UR12 ;  /* 0x0000400c09ff75b2 */ /* 0x0044f00008000100 */
[----:B------:R2:W1:Y:S01]  /*0790*/  SYNCS.EXCH.64 URZ, [UR9+0x50], UR14 ;  /* 0x0000500e09ff75b2 */ /* 0x0004620008000100 */
[----:B------:R2:W1:Y:S01]  /*07a0*/  SYNCS.EXCH.64 URZ, [UR9+0x48], UR12 ;  /* 0x0000480c09ff75b2 */ /* 0x0004620008000100 */
[----:B------:R2:W1:Y:S01]  /*07b0*/  SYNCS.EXCH.64 URZ, [UR9+0x58], UR14 ;  /* 0x0000580e09ff75b2 */ /* 0x0004620008000100 */
[----:B------:R-:W-:Y:S01]  /*07c0*/  NOP ;  /* 0x0000000000007918 */ /* 0x000fe20000000000 */
.L_x_10:
[----:B------:R-:W4:Y:S01]  /*07d0*/  SHFL.IDX PT, R0, R102, RZ, 0x1f ;  /* 0x00001fff66007589 */ /* 0x000f2200000e0000 */
[----:B------:R-:W-:Y:S01]  /*07e0*/  NOP ;  /* 0x0000000000007918 */ /* 0x000fe20000000000 */
[----:B----4-:R-:W-:-:S13]  /*07f0*/  ISETP.NE.AND P0, PT, R0, 0x3, PT ;  /* 0x000000030000780c */ /* 0x010fda0003f05270 */
[----:B------:R-:W-:Y:S05]  /*0800*/  @P0 BRA `(.L_x_11) ;  /* 0x00000000002c0947 */ /* 0x000fea0003800000 */
[----:B---3--:R-:W-:Y:S01]  /*0810*/  UMOV UR8, 0x400 ;  /* 0x0000040000087882 */ /* 0x008fe20000000000 */
[----:B------:R-:W-:Y:S01]  /*0820*/  UMOV UR7, 0x20 ;  /* 0x0000002000077882 */ /* 0x000fe20000000000 */
[----:B------:R-:W-:Y:S02]  /*0830*/  ULEA UR8, UR37, UR8, 0x18 ;  /* 0x0000000825087291 */ /* 0x000fe4000f8ec0ff */
[----:B--2---:R-:W-:-:S04]  /*0840*/  UIADD3 UR12, UPT, UPT, -UR7, 0x100000, URZ ;  /* 0x00100000070c7890 */ /* 0x004fc8000fffe1ff */
[----:B------:R-:W-:Y:S02]  /*0850*/  USHF.L.U32 UR13, UR12, 0xb, URZ ;  /* 0x0000000b0c0d7899 */ /* 0x000fe400080006ff */
[----:B------:R-:W-:Y:S01]  /*0860*/  USHF.L.U32 UR12, UR12, 0x1, URZ ;  /* 0x000000010c0c7899 */ /* 0x000fe200080006ff */
[----:B------:R-:W-:Y:S01]  /*0870*/  ELECT P0, URZ, PT ;  /* 0x0000000000ff782f */ /* 0x000fe20003800000 */
[----:B------:R-:W2:Y:S10]  /*0880*/  FENCE.VIEW.ASYNC.S ;  /* 0x00000000000073c6 */ /* 0x000eb40000000000 */
[----:B--2---:R4:W2:Y:S01]  /*0890*/  SYNCS.EXCH.64 URZ, [UR8+0x60], UR12 ;  /* 0x0000600c08ff75b2 */ /* 0x0048a20008000100 */
[----:B------:R4:W3:Y:S02]  /*08a0*/  SYNCS.EXCH.64 URZ, [UR8+0x68], UR12 ;  /* 0x0000680c08ff75b2 */ /* 0x0008e40008000100 */
[----:B----4-:R-:W-:Y:S01]  /*08b0*/  NOP ;  /* 0x0000000000007918 */ /* 0x010fe20000000000 */
.L_x_11:
[----:B------:R-:W4:Y:S01]  /*08c0*/  SHFL.IDX PT, R0, R102, RZ, 0x1f ;  /* 0x00001fff66007589 */ /* 0x000f2200000e0000 */
[----:B------:R-:W-:Y:S01]  /*08d0*/  NOP ;  /* 0x0000000000007918 */ /* 0x000fe20000000000 */
[----:B----4-:R-:W-:-:S13]  /*08e0*/  ISETP.NE.AND P0, PT, R0, 0x4, PT ;  /* 0x000000040000780c */ /* 0x010fda0003f05270 */
[----:B------:R-:W-:Y:S05]  /*08f0*/  @P0 BRA `(.L_x_12) ;  /* 0x0000000000480947 */ /* 0x000fea0003800000 */
[----:B--2---:R-:W-:Y:S01]  /*0900*/  UMOV UR9, 0x1e0 ;  /* 0x000001e000097882 */ /* 0x004fe20000000000 */
[----:B---3--:R-:W-:Y:S01]  /*0910*/  UMOV UR8, 0x400 ;  /* 0x0000040000087882 */ /* 0x008fe20000000000 */
[----:B------:R-:W-:Y:S01]  /*0920*/  USEL UR9, UR9, 0x1a0, UP5 ;  /* 0x000001a009097887 */ /* 0x000fe2000a800000 */
        /* <DEDUP_REMOVED lines=10> */
[----:B--2---:R4:W2:Y:S08]  /*09d0*/  SYNCS.EXCH.64 URZ, [UR8+0x70], UR12 ;  /* 0x0000700c08ff75b2 */ /* 0x0048b00008000100 */
[----:B------:R4:W3:Y:S01]  /*09e0*/  SYNCS.EXCH.64 URZ, [UR8+0x80], UR14 ;  /* 0x0000800e08ff75b2 */ /* 0x0008e20008000100 */
[----:B------:R4:W1:Y:S01]  /*09f0*/  SYNCS.EXCH.64 URZ, [UR8+0x78], UR12 ;  /* 0x0000780c08ff75b2 */ /* 0x0008620008000100 */
[----:B------:R4:W1:Y:S02]  /*0a00*/  SYNCS.EXCH.64 URZ, [UR8+0x88], UR14 ;  /* 0x0000880e08ff75b2 */ /* 0x0008640008000100 */
[----:B----4-:R-:W-:Y:S01]  /*0a10*/  NOP ;  /* 0x0000000000007918 */ /* 0x010fe20000000000 */
.L_x_12:
[----:B------:R-:W4:Y:S01]  /*0a20*/  SHFL.IDX PT, R0, R102, RZ, 0x1f ;  /* 0x00001fff66007589 */ /* 0x000f2200000e0000 */
[----:B------:R-:W-:Y:S01]  /*0a30*/  NOP ;  /* 0x0000000000007918 */ /* 0x000fe20000000000 */
[----:B----4-:R-:W-:-:S13]  /*0a40*/  ISETP.NE.AND P0, PT, R0, 0x5, PT ;  /* 0x000000050000780c */ /* 0x010fda0003f05270 */
[----:B------:R-:W-:Y:S05]  /*0a50*/  @P0 BRA `(.L_x_13) ;  /* 0x0000000000540947 */ /* 0x000fea0003800000 */
[----:B--2---:R-:W-:Y:S01]  /*0a60*/  UMOV UR9, 0x400 ;  /* 0x0000040000097882 */ /* 0x004fe20000000000 */
        /* <DEDUP_REMOVED lines=14> */
[----:B------:R4:W1:Y:S01]  /*0b50*/  SYNCS.EXCH.64 URZ, [UR9+0xb8], UR14 ;  /* 0x0000b80e09ff75b2 */ /* 0x0008620008000100 */
[----:B------:R4:W1:Y:S01]  /*0b60*/  SYNCS.EXCH.64 URZ, [UR9+0xa0], UR12 ;  /* 0x0000a00c09ff75b2 */ /* 0x0008620008000100 */
[----:B------:R4:W1:Y:S01]  /*0b70*/  SYNCS.EXCH.64 URZ, [UR9+0xc0], UR14 ;  /* 0x0000c00e09ff75b2 */ /* 0x0008620008000100 */
[----:B------:R4:W1:Y:S01]  /*0b80*/  SYNCS.EXCH.64 URZ, [UR9+0xa8], UR12 ;  /* 0x0000a80c09ff75b2 */ /* 0x0008620008000100 */
[----:B------:R4:W1:Y:S02]  /*0b90*/  SYNCS.EXCH.64 URZ, [UR9+0xc8], UR14 ;  /* 0x0000c80e09ff75b2 */ /* 0x0008640008000100 */
[----:B----4-:R-:W-:Y:S01]  /*0ba0*/  NOP ;  /* 0x0000000000007918 */ /* 0x010fe20000000000 */
.L_x_13:
[----:B------:R-:W4:Y:S01]  /*0bb0*/  SHFL.IDX PT, R0, R102, RZ, 0x1f ;  /* 0x00001fff66007589 */ /* 0x000f2200000e0000 */
[----:B------:R-:W-:Y:S01]  /*0bc0*/  ISETP.NE.OR P1, PT, RZ, UR10, !P1 ;  /* 0x0000000aff007c0c */ /* 0x000fe2000cf25670 */
        /* <DEDUP_REMOVED lines=12> */
[----:B------:R4:W3:Y:S01]  /*0c90*/  SYNCS.EXCH.64 URZ, [UR8+0xe0], UR12 ;  /* 0x0000e00c08ff75b2 */ /* 0x0008e20008000100 */
[----:B------:R4:W1:Y:S01]  /*0ca0*/  SYNCS.EXCH.64 URZ, [UR8+0xd8], UR12 ;  /* 0x0000d80c08ff75b2 */ /* 0x0008620008000100 */
[----:B------:R4:W1:Y:S02]  /*0cb0*/  SYNCS.EXCH.64 URZ, [UR8+0xe8], UR12 ;  /* 0x0000e80c08ff75b2 */ /* 0x0008640008000100 */
[----:B----4-:R-:W-:Y:S01]  /*0cc0*/  NOP ;  /* 0x0000000000007918 */ /* 0x010fe20000000000 */
.L_x_14:
[----:B------:R-:W-:Y:S01]  /*0cd0*/  VOTEU.ALL UP1, P1 ;  /* 0x0000000000ff7886 */ /* 0x000fe20000820000 */
[----:B---3--:R-:W3:Y:S01]  /*0ce0*/  LDCU UR8, c[0x0][0x36c] ;  /* 0x00006d80ff0877ac */ /* 0x008ee20008000800 */
[----:B------:R-:W-:Y:S01]  /*0cf0*/  NOP ;  /* 0x0000000000007918 */ /* 0x000fe20000000000 */
[----:B------:R-:W-:Y:S01]  /*0d00*/  LOP3.LUT R10, R109, 0x1f, RZ, 0xc0, !PT ;  /* 0x0000001f6d0a7812 */ /* 0x000fe200078ec0ff */
[----:B--2---:R-:W-:Y:S01]  /*0d10*/  UMOV UR12, 0x20 ;  /* 0x00000020000c7882 */ /* 0x004fe20000000000 */
[----:B------:R-:W-:Y:S01]  /*0d20*/  @!UP1 UMOV UR7, 0x400 ;  /* 0x0000040000079882 */ /* 0x000fe20000000000 */
[----:B------:R-:W-:-:S04]  /*0d30*/  @!UP1 UIADD3 UR12, UPT, UPT, -UR12, 0x100000, URZ ;  /* 0x001000000c0c9890 */ /* 0x000fc8000fffe1ff */
[----:B------:R-:W-:Y:S02]  /*0d40*/  @!UP1 USHF.L.U32 UR13, UR12, 0xb, URZ ;  /* 0x0000000b0c0d9899 */ /* 0x000fe400080006ff */
[----:B------:R-:W-:Y:S02]  /*0d50*/  @!UP1 USHF.L.U32 UR12, UR12, 0x1, URZ ;  /* 0x000000010c0c9899 */ /* 0x000fe400080006ff */
[----:B------:R-:W-:Y:S01]  /*0d60*/  @!UP1 ULEA UR7, UR37, UR7, 0x18 ;  /* 0x0000000725079291 */ /* 0x000fe2000f8ec0ff */
[----:B------:R-:W-:Y:S01]  /*0d70*/  VOTEU.ALL UP1, P1 ;  /* 0x0000000000ff7886 */ /* 0x000fe20000820000 */
[----:B------:R-:W-:Y:S01]  /*0d80*/  UISETP.NE.AND UP4, UPT, UR10, URZ, UPT ;  /* 0x000000ff0a00728c */ /* 0x000fe2000bf85270 */
[----:B------:R-:W2:Y:S09]  /*0d90*/  FENCE.VIEW.ASYNC.S ;  /* 0x00000000000073c6 */ /* 0x000eb20000000000 */
[----:B--2---:R2:W4:Y:S01]  /*0da0*/  @!UP1 SYNCS.EXCH.64 URZ, [UR7+0xf0], UR12 ;  /* 0x0000f00c07ff95b2 */ /* 0x0045220008000100 */
[----:B---3--:R-:W-:-:S09]  /*0db0*/  UISETP.EQ.U32.AND UP1, UPT, UR8, 0x1, UPT ;  /* 0x000000010800788c */ /* 0x008fd2000bf22070 */
[----:B------:R-:W-:Y:S05]  /*0dc0*/  BRA.U !UP1, `(.L_x_15) ;  /* 0x0000000109087547 */ /* 0x000fea000b800000 */
[----:B-1--4-:R-:W-:Y:S01]  /*0dd0*/  UCGABAR_ARV ;  /* 0x00000000000079c7 */ /* 0x012fe20008000000 */
[----:B------:R-:W-:Y:S05]  /*0de0*/  BRA `(.L_x_16) ;  /* 0x0000000000047947 */ /* 0x000fea0003800000 */
.L_x_15:
[----:B-1--4-:R-:W-:Y:S01]  /*0df0*/  NOP ;  /* 0x0000000000007918 */ /* 0x012fe20000000000 */
.L_x_16:
[----:B------:R-:W1:Y:S01]  /*0e00*/  S2R R11, SR_CTAID.X ;  /* 0x00000000000b7919 */ /* 0x000e620000002500 */
[----:B------:R-:W-:-:S05]  /*0e10*/  CS2R.32 R96, SR_CgaSize ;  /* 0x0000000000607805 */ /* 0x000fca0000008a00 */
[----:B------:R-:W-:-:S05]  /*0e20*/  IMAD R96, R96, -0xa0, RZ ;  /* 0xffffff6060607824 */ /* 0x000fca00078e02ff */
[----:B------:R-:W-:-:S14]  /*0e30*/  R2UR UR8, R96 ;  /* 0x00000000600872ca */ /* 0x000fdc00000e0000 */
[----:B------:R-:W3:Y:S01]  /*0e40*/  LDCU UR8, c[0x0][UR8+0x2b0] ;  /* 0x00005600080877ac */ /* 0x000ee20008000800 */
[----:B------:R-:W-:-:S05]  /*0e50*/  CS2R.32 R0, SR_CgaSize ;  /* 0x0000000000007805 */ /* 0x000fca0000008a00 */
[----:B------:R-:W-:-:S06]  /*0e60*/  IMAD R0, R0, -0xa0, RZ ;  /* 0xffffff6000007824 */ /* 0x000fcc00078e02ff */
[----:B------:R-:W4:Y:S01]  /*0e70*/  LDC R0, c[0x0][R0+0x2a0] ;  /* 0x0000a80000007b82 */ /* 0x000f220000000800 */
[----:B------:R-:W-:Y:S01]  /*0e80*/  PRMT R8, RZ, 0x7610, R8 ;  /* 0x00007610ff087816 */ /* 0x000fe20000000008 */
[----:B------:R-:W3:Y:S01]  /*0e90*/  S2R R20, SR_CTAID.Y ;  /* 0x0000000000147919 */ /* 0x000ee20000002600 */
[----:B------:R-:W-:-:S05]  /*0ea0*/  CS2R.32 R96, SR_CgaSize ;  /* 0x0000000000607805 */ /* 0x000fca0000008a00 */
[----:B------:R-:W-:-:S05]  /*0eb0*/  IMAD R96, R96, -0xa0, RZ ;  /* 0xffffff6060607824 */ /* 0x000fca00078e02ff */
[----:B--2---:R-:W-:-:S14]  /*0ec0*/  R2UR UR7, R96 ;  /* 0x00000000600772ca */ /* 0x004fdc00000e0000 */
[----:B------:R-:W2:Y:S01]  /*0ed0*/  LDCU UR7, c[0x0][UR7+0x2b4] ;  /* 0x00005680070777ac */ /* 0x000ea20008000800 */
[----:B------:R-:W-:Y:S01]  /*0ee0*/  UISETP.NE.AND UP2, UPT, UR10, 0x2, UPT ;  /* 0x000000020a00788c */ /* 0x000fe2000bf45270 */
[----:B------:R-:W3:Y:S01]  /*0ef0*/  LDC R9, c[0x0][0xb24] ;  /* 0x0002c900ff097b82 */ /* 0x000ee20000000800 */
[----:B------:R-:W-:-:S05]  /*0f00*/  CS2R.32 R94, SR_CgaSize ;  /* 0x00000000005e7805 */ /* 0x000fca0000008a00 */
[----:B------:R-:W-:-:S06]  /*0f10*/  IMAD R94, R94, -0xa0, RZ ;  /* 0xffffff605e5e7824 */ /* 0x000fcc00078e02ff */
[----:B------:R-:W4:Y:S08]  /*0f20*/  LDC R94, c[0x0][R94+0x2a4] ;  /* 0x0000a9005e5e7b82 */ /* 0x000f300000000800 */
[----:B------:R-:W4:Y:S01]  /*0f30*/  LDC R40, c[0x0][0xb24] ;  /* 0x0002c900ff287b82 */ /* 0x000f220000000800 */
[----:B-1----:R-:W-:Y:S01]  /*0f40*/  I2FP.F32.U32 R4, R11 ;  /* 0x0000000b00047245 */ /* 0x002fe20000201000 */
[----:B------:R-:W-:-:S06]  /*0f50*/  IMAD.MOV.U32 R21, RZ, RZ, R11 ;  /* 0x000000ffff157224 */ /* 0x000fcc00078e000b */
[----:B------:R-:W1:Y:S01]  /*0f60*/  S2UR UR36, SR_CTAID.Z ;  /* 0x00000000002479c3 */ /* 0x000e620000002700 */
[----:B---3--:R-:W-:Y:S02]  /*0f70*/  ISETP.GE.AND P0, PT, R9, 0x1, PT ;  /* 0x000000010900780c */ /* 0x008fe40003f06270 */
[----:B------:R-:W-:Y:S01]  /*0f80*/  I2FP.F32.U32 R2, R20 ;  /* 0x0000001400027245 */ /* 0x000fe20000201000 */
[----:B------:R-:W-:-:S04]  /*0f90*/  FMUL R4, R4, UR8 ;  /* 0x0000000804047c20 */ /* 0x000fc80008400000 */
[----:B--2---:R-:W-:Y:S01]  /*0fa0*/  FMUL R2, R2, UR7 ;  /* 0x0000000702027c20 */ /* 0x004fe20008400000 */
[----:B------:R-:W2:Y:S01]  /*0fb0*/  F2I.U32.TRUNC.NTZ R96, R4 ;  /* 0x0000000400607305 */ /* 0x000ea2000020f000 */
[----:B------:R-:W3:Y:S07]  /*0fc0*/  LDCU UR7, c[0x0][0xb30] ;  /* 0x00016600ff0777ac */ /* 0x000eee0008000800 */
[----:B------:R-:W1:Y:S01]  /*0fd0*/  F2I.U32.TRUNC.NTZ R3, R2 ;  /* 0x0000000200037305 */ /* 0x000e62000020f000 */
[----:B--2---:R-:W-:-:S04]  /*0fe0*/  IMAD.MOV R96, RZ, RZ, -R96 ;  /* 0x000000ffff607224 */ /* 0x004fc800078e0a60 */
[----:B----4-:R-:W-:Y:S01]  /*0ff0*/  IMAD R96, R0, R96, R11 ;  /* 0x0000006000607224 */ /* 0x010fe200078e020b */
[----:B------:R-:W-:Y:S01]  /*1000*/  PRMT R0, RZ, 0x7610, R0 ;  /* 0x00007610ff007816 */ /* 0x000fe20000000000 */
[----:B---3--:R-:W-:Y:S01]  /*1010*/  UISETP.NE.AND UP3, UPT, UR7, 0x1, UPT ;  /* 0x000000010700788c */ /* 0x008fe2000bf65270 */
[----:B-1----:R-:W-:-:S05]  /*1020*/  IADD3 R3, PT, PT, -R3, RZ, RZ ;  /* 0x000000ff03037210 */ /* 0x002fca0007ffe1ff */
[----:B------:R-:W-:Y:S01]  /*1030*/  IMAD R94, R94, R3, R20 ;  /* 0x000000035e5e7224 */ /* 0x000fe200078e0214 */
[----:B------:R-:W-:Y:S06]  /*1040*/  BRA.U UP4, `(.L_x_17) ;  /* 0x0000000104247547 */ /* 0x000fec000b800000 */
[----:B------:R-:W-:Y:S01]  /*1050*/  ISETP.NE.AND P1, PT, R94, RZ, PT ;  /* 0x000000ff5e00720c */ /* 0x000fe20003f25270 */
[----:B------:R-:W-:Y:S01]  /*1060*/  IMAD.MOV.U32 R0, RZ, RZ, 0x3 ;  /* 0x00000003ff007424 */ /* 0x000fe200078e00ff */
[C---:B------:R-:W-:Y:S02]  /*1070*/  LOP3.LUT R3, R96.reuse, 0xfffffffe, RZ, 0xc0, !PT ;  /* 0xfffffffe60037812 */ /* 0x040fe400078ec0ff */
[----:B------:R-:W-:Y:S02]  /*1080*/  ISETP.LT.U32.OR P1, PT, R96, 0x2, !P1 ;  /* 0x000000026000780c */ /* 0x000fe40004f21470 */
[----:B------:R-:W-:Y:S02]  /*1090*/  SHF.L.U32 R0, R0, R3, RZ ;  /* 0x0000000300007219 */ /* 0x000fe400000006ff */
[----:B------:R-:W-:Y:S02]  /*10a0*/  SEL R5, RZ, 0x1, !P1 ;  /* 0x00000001ff057807 */ /* 0x000fe40004800000 */
[----:B------:R-:W-:-:S05]  /*10b0*/  SEL R2, RZ, 0x2, !P1 ;  /* 0x00000002ff027807 */ /* 0x000fca0004800000 */
[----:B------:R-:W-:-:S05]  /*10c0*/  IMAD.IADD R2, R5, 0x1, R2 ;  /* 0x0000000105027824 */ /* 0x000fca00078e0202 */
[----:B------:R-:W-:Y:S02]  /*10d0*/  PRMT R8, R2, 0x7610, R8 ;  /* 0x0000761002087816 */ /* 0x000fe40000000008 */
.L_x_17:
[----:B------:R-:W-:Y:S05]  /*10e0*/  @!P0 BRA `(.L_x_18) ;  /* 0x0000000000b88947 */ /* 0x000fea0003800000 */
[----:B------:R-:W1:Y:S01]  /*10f0*/  LDC.64 R4, c[0x0][0xb18] ;  /* 0x0002c600ff047b82 */ /* 0x000e620000000a00 */
[----:B------:R-:W-:-:S07]  /*1100*/  ISETP.NE.AND P0, PT, R9, 0x1, PT ;  /* 0x000000010900780c */ /* 0x000fce0003f05270 */
[----:B------:R-:W2:Y:S08]  /*1110*/  LDC R14, c[0x0][0xb0c] ;  /* 0x0002c300ff0e7b82 */ /* 0x000eb00000000800 */
[----:B------:R-:W3:Y:S08]  /*1120*/  LDC R13, c[0x0][0x370] ;  /* 0x0000dc00ff0d7b82 */ /* 0x000ef00000000800 */
[----:B------:R-:W4:Y:S01]  /*1130*/  LDC R16, c[0x0][0x374] ;  /* 0x0000dd00ff107b82 */ /* 0x000f220000000800 */
[----:B-1----:R-:W-:-:S07]  /*1140*/  ISETP.NE.AND P1, PT, R4, 0x1, PT ;  /* 0x000000010400780c */ /* 0x002fce0003f25270 */
[----:B------:R-:W3:Y:S01]  /*1150*/  LDC.64 R6, c[0x0][0xb10] ;  /* 0x0002c400ff067b82 */ /* 0x000ee20000000a00 */
[----:B--2---:R-:W-:-:S07]  /*1160*/  ISETP.NE.AND P2, PT, R14, 0x1, PT ;  /* 0x000000010e00780c */ /* 0x004fce0003f45270 */
[----:B------:R-:W1:Y:S08]  /*1170*/  LDC R12, c[0x0][0xb20] ;  /* 0x0002c800ff0c7b82 */ /* 0x000e700000000800 */
[----:B------:R-:W2:Y:S01]  /*1180*/  LDC.64 R2, c[0x0][0xb28] ;  /* 0x0002ca00ff027b82 */ /* 0x000ea20000000a00 */
[----:B----4-:R-:W-:-:S04]  /*1190*/  IMAD.HI.U32 R15, R16, R5, RZ ;  /* 0x00000005100f7227 */ /* 0x010fc800078e00ff */
[----:B------:R-:W-:-:S04]  /*11a0*/  IMAD.HI.U32 R5, R20, R5, RZ ;  /* 0x0000000514057227 */ /* 0x000fc800078e00ff */
[----:B---3--:R-:W-:-:S04]  /*11b0*/  IMAD.HI.U32 R18, R13, R6, RZ ;  /* 0x000000060d127227 */ /* 0x008fc800078e00ff */
[C---:B------:R-:W-:Y:S01]  /*11c0*/  IMAD.HI.U32 R22, R11.reuse, R6, RZ ;  /* 0x000000060b167227 */ /* 0x040fe200078e00ff */
[-C--:B------:R-:W-:Y:S02]  /*11d0*/  @P2 SHF.R.U32.HI R13, RZ, R7.reuse, R18 ;  /* 0x00000007ff0d2219 */ /* 0x080fe40000011612 */
[-C--:B-1----:R-:W-:Y:S02]  /*11e0*/  @P1 SHF.R.U32.HI R16, RZ, R12.reuse, R15 ;  /* 0x0000000cff101219 */ /* 0x082fe4000001160f */
[----:B------:R-:W-:Y:S02]  /*11f0*/  SHF.R.U32.HI R5, RZ, R12, R5 ;  /* 0x0000000cff057219 */ /* 0x000fe40000011605 */
[----:B------:R-:W-:Y:S02]  /*1200*/  SHF.R.U32.HI R22, RZ, R7, R22 ;  /* 0x00000007ff167219 */ /* 0x000fe40000011616 */
[----:B------:R-:W-:Y:S01]  /*1210*/  SEL R5, R20, R5, !P1 ;  /* 0x0000000514057207 */ /* 0x000fe20004800000 */
[----:B--2---:R-:W-:Y:S01]  /*1220*/  IMAD.HI.U32 R18, R16, R2, RZ ;  /* 0x0000000210127227 */ /* 0x004fe200078e00ff */
[----:B------:R-:W-:-:S02]  /*1230*/  SEL R21, R11, R22, !P2 ;  /* 0x000000160b157207 */ /* 0x000fc40005000000 */
[----:B------:R-:W-:Y:S01]  /*1240*/  IADD3 R7, PT, PT, -R5, RZ, RZ ;  /* 0x000000ff05077210 */ /* 0x000fe20007ffe1ff */
[----:B------:R-:W-:Y:S01]  /*1250*/  IMAD.HI.U32 R6, R13, R2, RZ ;  /* 0x000000020d067227 */ /* 0x000fe200078e00ff */
[----:B------:R-:W-:-:S03]  /*1260*/  @P0 SHF.R.U32.HI R16, RZ, R3, R18 ;  /* 0x00000003ff100219 */ /* 0x000fc60000011612 */
[----:B------:R-:W-:Y:S01]  /*1270*/  IMAD R7, R4, R7, R20 ;  /* 0x0000000704077224 */ /* 0x000fe200078e0214 */
[----:B------:R-:W-:Y:S01]  /*1280*/  @P0 SHF.R.U32.HI R13, RZ, R3, R6 ;  /* 0x00000003ff0d0219 */ /* 0x000fe20000011606 */
[----:B------:R-:W-:-:S04]  /*1290*/  IMAD R16, R16, R9, RZ ;  /* 0x0000000910107224 */ /* 0x000fc800078e02ff */
[----:B------:R-:W-:Y:S01]  /*12a0*/  IMAD R6, R13, R9, RZ ;  /* 0x000000090d067224 */ /* 0x000fe200078e02ff */
[----:B------:R-:W-:-:S04]  /*12b0*/  ISETP.GE.AND P1, PT, R5, R16, PT ;  /* 0x000000100500720c */ /* 0x000fc80003f26270 */
[----:B------:R-:W-:Y:S01]  /*12c0*/  ISETP.GE.OR P1, PT, R21, R6, P1 ;  /* 0x000000061500720c */ /* 0x000fe20000f26670 */
[----:B------:R-:W-:-:S05]  /*12d0*/  IMAD.HI.U32 R6, R5, R2, RZ ;  /* 0x0000000205067227 */ /* 0x000fca00078e00ff */
[----:B------:R-:W-:-:S04]  /*12e0*/  SHF.R.U32.HI R6, RZ, R3, R6 ;  /* 0x00000003ff067219 */ /* 0x000fc80000011606 */
[----:B------:R-:W-:-:S03]  /*12f0*/  SEL R6, R5, R6, !P0 ;  /* 0x0000000605067207 */ /* 0x000fc60004000000 */
[----:B------:R-:W-:Y:S01]  /*1300*/  @!P1 IMAD.HI.U32 R12, R21, R2, RZ ;  /* 0x00000002150c9227 */ /* 0x000fe200078e00ff */
[----:B------:R-:W-:-:S04]  /*1310*/  IADD3 R2, PT, PT, -R6, RZ, RZ ;  /* 0x000000ff06027210 */ /* 0x000fc80007ffe1ff */
[----:B------:R-:W-:Y:S01]  /*1320*/  @!P1 SHF.R.U32.HI R12, RZ, R3, R12 ;  /* 0x00000003ff0c9219 */ /* 0x000fe2000001160c */
[----:B------:R-:W-:-:S03]  /*1330*/  IMAD R2, R9, R2, R5 ;  /* 0x0000000209027224 */ /* 0x000fc600078e0205 */
[----:B------:R-:W-:-:S05]  /*1340*/  @!P1 SEL R3, R21, R12, !P0 ;  /* 0x0000000c15039207 */ /* 0x000fca0004000000 */
[--C-:B------:R-:W-:Y:S02]  /*1350*/  @!P1 IMAD.IADD R6, R6, 0x1, -R3.reuse ;  /* 0x0000000106069824 */ /* 0x100fe400078e0a03 */
[----:B------:R-:W-:Y:S01]  /*1360*/  @!P1 IMAD R3, R2, R13, R3 ;  /* 0x0000000d02039224 */ /* 0x000fe200078e0203 */
[----:B------:R-:W-:Y:S01]  /*1370*/  IADD3 R2, PT, PT, -R21, RZ, RZ ;  /* 0x000000ff15027210 */ /* 0x000fe20007ffe1ff */
[----:B------:R-:W-:Y:S02]  /*1380*/  @!P1 IMAD R5, R6, R9, R21 ;  /* 0x0000000906059224 */ /* 0x000fe400078e0215 */
[----:B------:R-:W-:Y:S02]  /*1390*/  @!P1 IMAD.MOV.U32 R21, RZ, RZ, R3 ;  /* 0x000000ffff159224 */ /* 0x000fe400078e0003 */
[----:B------:R-:W-:Y:S02]  /*13a0*/  IMAD R2, R14, R2, R11 ;  /* 0x000000020e027224 */ /* 0x000fe400078e020b */
[----:B------:R-:W-:-:S02]  /*13b0*/  IMAD R20, R5, R4, R7 ;  /* 0x0000000405147224 */ /* 0x000fc400078e0207 */
[----:B------:R-:W-:Y:S02]  /*13c0*/  IMAD R21, R21, R14, R2 ;  /* 0x0000000e15157224 */ /* 0x000fe400078e0202 */
.L_x_18:
[----:B------:R-:W-:Y:S05]  /*13d0*/  BRA.U UP3, `(.L_x_19) ;  /* 0x0000000103407547 */ /* 0x000fea000b800000 */
[----:B------:R-:W1:Y:S08]  /*13e0*/  LDC.64 R4, c[0x0][0xb10] ;  /* 0x0002c400ff047b82 */ /* 0x000e700000000a00 */
[----:B------:R-:W2:Y:S08]  /*13f0*/  LDC.64 R2, c[0x0][0xb18] ;  /* 0x0002c600ff027b82 */ /* 0x000eb00000000a00 */
[----:B------:R-:W3:Y:S08]  /*1400*/  LDC R6, c[0x0][0xb20] ;  /* 0x0002c800ff067b82 */ /* 0x000ef00000000800 */
[----:B------:R-:W4:Y:S01]  /*1410*/  LDC R12, c[0x0][0xb0c] ;  /* 0x0002c300ff0c7b82 */ /* 0x000f220000000800 */
[----:B-1----:R-:W-:-:S05]  /*1420*/  IMAD.HI.U32 R4, R21, R4, RZ ;  /* 0x0000000415047227 */ /* 0x002fca00078e00ff */
[----:B------:R-:W-:Y:S01]  /*1430*/  SHF.R.U32.HI R4, RZ, R5, R4 ;  /* 0x00000005ff047219 */ /* 0x000fe20000011604 */
[----:B--2---:R-:W-:Y:S01]  /*1440*/  IMAD.HI.U32 R3, R20, R3, RZ ;  /* 0x0000000314037227 */ /* 0x004fe200078e00ff */
[----:B------:R-:W-:-:S04]  /*1450*/  ISETP.NE.AND P0, PT, R2, 0x1, PT ;  /* 0x000000010200780c */ /* 0x000fc80003f05270 */
[----:B---3--:R-:W-:-:S04]  /*1460*/  SHF.R.U32.HI R3, RZ, R6, R3 ;  /* 0x00000006ff037219 */ /* 0x008fc80000011603 */
[----:B------:R-:W-:Y:S02]  /*1470*/  SEL R3, R20, R3, !P0 ;  /* 0x0000000314037207 */ /* 0x000fe40004000000 */
[----:B----4-:R-:W-:-:S04]  /*1480*/  ISETP.NE.AND P1, PT, R12, 0x1, PT ;  /* 0x000000010c00780c */ /* 0x010fc80003f25270 */
[----:B------:R-:W-:-:S05]  /*1490*/  SEL R6, R21, R4, !P1 ;  /* 0x0000000415067207 */ /* 0x000fca0004800000 */
[----:B------:R-:W-:Y:S02]  /*14a0*/  IMAD.IADD R4, R3, 0x1, -R6 ;  /* 0x0000000103047824 */ /* 0x000fe400078e0a06 */
[----:B------:R-:W-:Y:S02]  /*14b0*/  IMAD.IADD R3, R6, 0x1, -R3 ;  /* 0x0000000106037824 */ /* 0x000fe400078e0a03 */
[----:B------:R-:W-:Y:S02]  /*14c0*/  IMAD R21, R4, R12, R21 ;  /* 0x0000000c04157224 */ /* 0x000fe400078e0215 */
[----:B------:R-:W-:Y:S02]  /*14d0*/  IMAD R20, R3, R2, R20 ;  /* 0x0000000203147224 */ /* 0x000fe400078e0214 */
.L_x_19:
[----:B------:R-:W-:Y:S05]  /*14e0*/  BRA.U !UP1, `(.L_x_20) ;  /* 0x00000001090c7547 */ /* 0x000fea000b800000 */
[----:B------:R-:W-:Y:S01]  /*14f0*/  UCGABAR_WAIT ;  /* 0x0000000000007dc7 */ /* 0x000fe20008000000 */
[----:B------:R-:W-:Y:S01]  /*1500*/  CCTL.IVALL ;  /* 0x00000000ff00798f */ /* 0x000fe20002000000 */
[----:B------:R-:W-:Y:S05]  /*1510*/  BRA `(.L_x_21) ;  /* 0x0000000000047947 */ /* 0x000fea0003800000 */
.L_x_20:
[----:B------:R-:W-:Y:S06]  /*1520*/  BAR.SYNC.DEFER_BLOCKING 0x0 ;  /* 0x0000000000007b1d */ /* 0x000fec0000010000 */
.L_x_21:
[----:B------:R-:W-:Y:S05]  /*1530*/  BRA.U UP2, `(.L_x_22) ;  /* 0x0000001102a87547 */ /* 0x000fea000b800000 */
[----:B------:R-:W1:Y:S01]  /*1540*/  LDCU UR4, c[0x0][0x38c] ;  /* 0x00007180ff0477ac */ /* 0x000e620008000800 */
[----:B------:R-:W2:Y:S01]  /*1550*/  LDC R9, c[0x0][0x370] ;  /* 0x0000dc00ff097b82 */ /* 0x000ea20000000800 */
[----:B------:R-:W-:Y:S01]  /*1560*/  IMAD.SHL.U32 R16, R11, 0x40, RZ ;  /* 0x000000400b107824 */ /* 0x000fe200078e00ff */
[----:B------:R-:W-:Y:S01]  /*1570*/  PLOP3.LUT P1, PT, PT, PT, UP5, 0x80, 0x8 ;  /* 0x000000000008781c */ /* 0x000fe20003f2f058 */
[----:B------:R-:W-:Y:S01]  /*1580*/  HFMA2 R12, -RZ, RZ, 0, 0 ;  /* 0x00000000ff0c7431 */ /* 0x000fe200000001ff */
[----:B------:R-:W-:Y:S01]  /*1590*/  UISETP.NE.AND UP1, UPT, UR10, URZ, UPT ;  /* 0x000000ff0a00728c */ /* 0x000fe2000bf25270 */
[----:B------:R-:W-:Y:S01]  /*15a0*/  ISETP.NE.AND P4, PT, R10, RZ, P5 ;  /* 0x000000ff0a00720c */ /* 0x000fe20002f85270 */
[----:B------:R-:W-:Y:S01]  /*15b0*/  IMAD.MOV.U32 R15, RZ, RZ, 0x1 ;  /* 0x00000001ff0f7424 */ /* 0x000fe200078e00ff */
[----:B------:R-:W-:Y:S01]  /*15c0*/  PLOP3.LUT P1, PT, P1, PT, PT, 0x8, 0x80 ;  /* 0x000000000080781c */ /* 0x000fe20000f2e170 */
[----:B------:R-:W3:Y:S01]  /*15d0*/  LDC R0, c[0x0][0x374] ;  /* 0x0000dd00ff007b82 */ /* 0x000ee20000000800 */
[----:B------:R-:W-:Y:S01]  /*15e0*/  IMAD.MOV.U32 R14, RZ, RZ, RZ ;  /* 0x000000ffff0e7224 */ /* 0x000fe200078e00ff */
[----:B------:R-:W-:Y:S01]  /*15f0*/  MOV R8, 0x1 ;  /* 0x0000000100087802 */ /* 0x000fe20000000f00 */
[----:B------:R-:W-:Y:S01]  /*1600*/  IMAD.MOV.U32 R10, RZ, RZ, RZ ;  /* 0x000000ffff0a7224 */ /* 0x000fe200078e00ff */
[----:B------:R-:W-:Y:S01]  /*1610*/  LOP3.LUT R16, R16, 0x40, RZ, 0xc0, !PT ;  /* 0x0000004010107812 */ /* 0x000fe200078ec0ff */
[----:B------:R-:W4:Y:S01]  /*1620*/  LDCU.64 UR14, c[0x0][0x348] ;  /* 0x00006900ff0e77ac */ /* 0x000f220008000a00 */
[----:B-1----:R-:W-:-:S02]  /*1630*/  UIADD3 UR5, UPT, UPT, UR4, 0x7f, URZ ;  /* 0x0000007f04057890 */ /* 0x002fc4000fffe0ff */
[----:B------:R-:W-:Y:S02]  /*1640*/  USEL UR22, UR6, 0x2, UP1 ;  /* 0x0000000206167887 */ /* 0x000fe40008800000 */
[----:B------:R-:W-:Y:S01]  /*1650*/  USHF.R.S32.HI UR7, URZ, 0x1f, UR5 ;  /* 0x0000001fff077899 */ /* 0x000fe20008011405 */
[----:B------:R-:W-:-:S03]  /*1660*/  UMOV UR23, URZ ;  /* 0x000000ff00177c82 */ /* 0x000fc60008000000 */
[----:B------:R-:W-:Y:S02]  /*1670*/  ULEA.HI UR7, UR7, UR5, URZ, 0x7 ;  /* 0x0000000507077291 */ /* 0x000fe4000f8f38ff */
[----:B------:R-:W-:Y:S02]  /*1680*/  UIADD3 UR5, UPT, UPT, UR4, -0x1, URZ ;  /* 0xffffffff04057890 */ /* 0x000fe4000fffe0ff */
[----:B------:R-:W-:Y:S02]  /*1690*/  USHF.R.S32.HI UR7, URZ, 0x7, UR7 ;  /* 0x00000007ff077899 */ /* 0x000fe40008011407 */
[----:B------:R-:W-:Y:S02]  /*16a0*/  UISETP.GE.U32.AND UP2, UPT, UR5, -0xff, UPT ;  /* 0xffffff010500788c */ /* 0x000fe4000bf46070 */
[----:B------:R-:W-:Y:S02]  /*16b0*/  UISETP.LT.U32.AND UP0, UPT, UR7, 0x4, UPT ;  /* 0x000000040700788c */ /* 0x000fe4000bf01070 */
[----:B------:R-:W-:-:S02]  /*16c0*/  UIADD3 UR4, UPT, UPT, UR4, 0xfe, URZ ;  /* 0x000000fe04047890 */ /* 0x000fc4000fffe0ff */
[----:B------:R-:W-:-:S04]  /*16d0*/  USEL UR5, UR7, 0x4, UP0 ;  /* 0x0000000407057887 */ /* 0x000fc80008000000 */
[----:B------:R-:W-:Y:S02]  /*16e0*/  UIADD3 UR21, UPT, UPT, UR5, -0x1, URZ ;  /* 0xffffffff05157890 */ /* 0x000fe4000fffe0ff */
[----:B------:R-:W-:Y:S02]  /*16f0*/  @UP2 UIADD3 UR21, UPT, UPT, UR5, URZ, URZ ;  /* 0x000000ff05152290 */ /* 0x000fe4000fffe0ff */
[----:B------:R-:W-:Y:S02]  /*1700*/  UIADD3 UR24, UPT, UPT, UR7, -UR5, URZ ;  /* 0x8000000507187290 */ /* 0x000fe4000fffe0ff */
[----:B------:R-:W-:Y:S02]  /*1710*/  UIADD3 UR13, UPT, UPT, UR21, 0x1, URZ ;  /* 0x00000001150d7890 */ /* 0x000fe4000fffe0ff */
[----:B--2-4-:R-:W-:-:S12]  /*1720*/  UIADD3 UR21, UPT, UPT, -UR21, URZ, URZ ;  /* 0x000000ff15157290 */ /* 0x014fd8000fffe1ff */
.L_x_42:
[----:B------:R-:W-:Y:S01]  /*1730*/  UISETP.NE.AND UP0, UPT, UR37, URZ, UPT ;  /* 0x000000ff2500728c */ /* 0x000fe2000bf05270 */
[----:B------:R-:W1:Y:S08]  /*1740*/  S2UR UR37, SR_CgaCtaId ;  /* 0x00000000002579c3 */ /* 0x000e700000008800 */
[----:B------:R-:W-:Y:S05]  /*1750*/  BRA.U UP0, `(.L_x_23) ;  /* 0x0000000100347547 */ /* 0x000fea000b800000 */
[----:B------:R-:W2:Y:S01]  /*1760*/  S2R R2, SR_CgaCtaId ;  /* 0x0000000000027919 */ /* 0x000ea20000008800 */
[----:B------:R-:W-:-:S04]  /*1770*/  MOV R3, 0x400 ;  /* 0x0000040000037802 */ /* 0x000fc80000000f00 */
[----:B--2---:R-:W-:Y:S02]  /*1780*/  LEA R3, R2, R3, 0x18 ;  /* 0x0000000302037211 */ /* 0x004fe400078ec0ff */
[----:B------:R-:W-:-:S03]  /*1790*/  SHF.L.U32 R2, R8, 0x1f, RZ ;  /* 0x0000001f08027819 */ /* 0x000fc600000006ff */
[----:B------:R-:W-:-:S04]  /*17a0*/  IMAD R3, R10, 0x8, R3 ;  /* 0x000000080a037824 */ /* 0x000fc800078e0203 */
[----:B------:R-:W2:Y:S02]  /*17b0*/  SYNCS.PHASECHK.TRANS64.TRYWAIT P0, [R3+URZ+0xe0], R2 ;  /* 0x0000e002030075a7 */ /* 0x000ea400080011ff */
[----:B--2---:R-:W-:Y:S05]  /*17c0*/  @!P0 BRA `(.L_x_24) ;  /* 0x0000006000848947 */ /* 0x004fea0003800000 */
.L_x_123:
[----:B------:R-:W-:Y:S01]  /*17d0*/  VIADD R10, R10, 0x1 ;  /* 0x000000010a0a7836 */ /* 0x000fe20000000000 */
[----:B------:R2:W-:Y:S04]  /*17e0*/  SYNCS.ARRIVE.TRANS64.A1T0 RZ, [R3+URZ+0xd0], RZ ;  /* 0x0000d0ff03ff79a7 */ /* 0x0005e800081000ff */
[----:B------:R-:W-:-:S04]  /*17f0*/  ISETP.NE.AND P0, PT, R10, 0x2, PT ;  /* 0x000000020a00780c */ /* 0x000fc80003f05270 */
[----:B------:R-:W-:Y:S02]  /*1800*/  SEL R10, R10, RZ, P0 ;  /* 0x000000ff0a0a7207 */ /* 0x000fe40000000000 */
[----:B--2---:R-:W-:-:S04]  /*1810*/  SEL R3, RZ, 0x1, P0 ;  /* 0x00000001ff037807 */ /* 0x004fc80000000000 */
[----:B------:R-:W-:-:S07]  /*1820*/  LOP3.LUT R8, R8, R3, RZ, 0x3c, !PT ;  /* 0x0000000308087212 */ /* 0x000fce00078e3cff */
.L_x_23:
[----:B------:R-:W-:Y:S01]  /*1830*/  UMOV UR6, 0x400 ;  /* 0x0000040000067882 */ /* 0x000fe20000000000 */
[----:B------:R-:W-:Y:S01]  /*1840*/  LEA.HI R3, R21, R21, RZ, 0x1 ;  /* 0x0000001515037211 */ /* 0x000fe200078f08ff */
[----:B-1----:R-:W-:Y:S01]  /*1850*/  ULEA UR6, UR37, UR6, 0x18 ;  /* 0x0000000625067291 */ /* 0x002fe2000f8ec0ff */
[----:B------:R-:W-:Y:S01]  /*1860*/  SHF.L.U32 R2, R15, 0x1f, RZ ;  /* 0x0000001f0f027819 */ /* 0x000fe200000006ff */
[----:B------:R-:W-:Y:S01]  /*1870*/  UISETP.GE.U32.AND UP0, UPT, UR4, 0xff, UPT ;  /* 0x000000ff0400788c */ /* 0x000fe2000bf06070 */
[C---:B------:R-:W-:Y:S01]  /*1880*/  R2UR UR9, R16.reuse ;  /* 0x00000000100972ca */ /* 0x040fe200000e0000 */
[----:B------:R-:W-:Y:S01]  /*1890*/  ULEA UR8, UR23, UR6, 0x3 ;  /* 0x0000000617087291 */ /* 0x000fe2000f8e18ff */
[----:B------:R-:W-:Y:S01]  /*18a0*/  IMAD.SHL.U32 R3, R3, 0x40, RZ ;  /* 0x0000004003037824 */ /* 0x000fe200078e00ff */
[----:B------:R-:W-:Y:S01]  /*18b0*/  R2UR UR11, R16 ;  /* 0x00000000100b72ca */ /* 0x000fe200000e0000 */
[----:B------:R-:W-:-:S03]  /*18c0*/  UMOV UR25, URZ ;  /* 0x000000ff00197c82 */ /* 0x000fc60008000000 */
[----:B------:R-:W-:-:S03]  /*18d0*/  R2UR UR35, R3 ;  /* 0x00000000032372ca */ /* 0x000fc600000e0000 */
[----:B------:R1:W2:Y:S01]  /*18e0*/  SYNCS.PHASECHK.TRANS64.TRYWAIT P0, [UR8+0x20], R2 ;  /* 0x00002002ff0075a7 */ /* 0x0002a20008001108 */
[----:B------:R-:W-:-:S09]  /*18f0*/  R2UR UR8, R20 ;  /* 0x00000000140872ca */ /* 0x000fd200000e0000 */
[----:B------:R-:W-:-:S04]  /*1900*/  ULOP3.LUT UR35, UR9, 0xffffff80, UR35, 0xf8, !UPT ;  /* 0xffffff8009237892 */ /* 0x000fc8000f8ef823 */
[----:B------:R-:W-:Y:S01]  /*1910*/  ULEA UR11, UR8, UR11, 0x7 ;  /* 0x0000000b080b7291 */ /* 0x000fe2000f8e38ff */
[----:B------:R-:W-:Y:S11]  /*1920*/  BRA.U !UP0, `(.L_x_25) ;  /* 0x0000000108bc7547 */ /* 0x000ff6000b800000 */
[----:B------:R-:W-:Y:S01]  /*1930*/  UMOV UR16, UR21 ;  /* 0x0000001500107c82 */ /* 0x000fe20008000000 */
[----:B------:R-:W-:Y:S01]  /*1940*/  UMOV UR17, UR23 ;  /* 0x0000001700117c82 */ /* 0x000fe20008000000 */
[----:B------:R-:W-:-:S05]  /*1950*/  UMOV UR34, URZ ;  /* 0x000000ff00227c82 */ /* 0x000fca0008000000 */
.L_x_31:
[----:B------:R-:W-:Y:S01]  /*1960*/  ULEA UR33, UR17, UR6, 0x3 ;  /* 0x0000000611217291 */ /* 0x000fe2000f8e18ff */
[----:B------:R-:W-:Y:S01]  /*1970*/  @P5 MOV R3, 0x8000 ;  /* 0x0000800000035802 */ /* 0x000fe20000000f00 */
[----:B-12-4-:R-:W-:Y:S10]  /*1980*/  @P0 BRA `(.L_x_26) ;  /* 0x00000000000c0947 */ /* 0x016ff40003800000 */
[----:B------:R-:W-:-:S04]  /*1990*/  SHF.L.U32 R5, R15, 0x1f, RZ ;  /* 0x0000001f0f057819 */ /* 0x000fc800000006ff */
[----:B------:R-:W2:Y:S02]  /*19a0*/  SYNCS.PHASECHK.TRANS64.TRYWAIT P0, [UR33+0x20], R5 ;  /* 0x00002005ff0075a7 */ /* 0x000ea40008001121 */
[----:B--2---:R-:W-:Y:S05]  /*19b0*/  @!P0 BRA `(.L_x_27) ;  /* 0x00000060001c8947 */ /* 0x004fea0003800000 */
.L_x_26:
[----:B------:R2:W-:Y:S01]  /*19c0*/  @P5 SYNCS.ARRIVE.TRANS64 RZ, [UR33], R3 ;  /* 0x00000003ffff59a7 */ /* 0x0005e20008000021 */
[----:B------:R-:W-:Y:S02]  /*19d0*/  ULOP3.LUT UR8, UR22, 0x2, URZ, 0xfc, !UPT ;  /* 0x0000000216087892 */ /* 0x000fe4000f8efcff */
[----:B------:R-:W-:Y:S02]  /*19e0*/  UIADD3 UR16, UPT, UPT, UR16, 0x1, URZ ;  /* 0x0000000110107890 */ /* 0x000fe4000fffe0ff */
[----:B------:R-:W-:Y:S02]  /*19f0*/  UISETP.NE.AND UP0, UPT, UR8, 0x2, UPT ;  /* 0x000000020800788c */ /* 0x000fe4000bf05270 */
[----:B------:R-:W-:-:S07]  /*1a00*/  UISETP.NE.AND UP2, UPT, UR16, 0x1, UPT ;  /* 0x000000011000788c */ /* 0x000fce000bf45270 */
[----:B------:R-:W-:Y:S05]  /*1a10*/  BRA.U UP0, `(.L_x_28) ;  /* 0x0000000100047547 */ /* 0x000fea000b800000 */
[----:B------:R-:W-:Y:S05]  /*1a20*/  BPT.TRAP 0x1 ;  /* 0x000000040000795c */ /* 0x000fea0000300000 */
.L_x_28:
[----:B------:R-:W-:Y:S04]  /*1a30*/  BSSY.RECONVERGENT B0, `(.L_x_29) ;  /* 0x0000003000007945 */ /* 0x000fe80003800200 */
[----:B------:R-:W-:Y:S05]  /*1a40*/  @!P4 BRA `(.L_x_30) ;  /* 0x000000000004c947 */ /* 0x000fea0003800000 */
[----:B------:R-:W-:Y:S05]  /*1a50*/  BPT.TRAP 0x1 ;  /* 0x000000040000795c */ /* 0x000fea0000300000 */
.L_x_30:
[----:B------:R-:W-:Y:S05]  /*1a60*/  BSYNC.RECONVERGENT B0 ;  /* 0x0000000000007941 */ /* 0x000fea0003800200 */
.L_x_29:
[----:B------:R-:W-:Y:S02]  /*1a70*/  UIADD3 UR23, UPT, UPT, UR17, 0x1, URZ ;  /* 0x0000000111177890 */ /* 0x000fe4000fffe0ff */
[----:B------:R-:W-:Y:S02]  /*1a80*/  UIADD3 UR28, UP1, UPT, UR14, 0x80, URZ ;  /* 0x000000800e1c7890 */ /* 0x000fe4000ff3e0ff */
[----:B------:R-:W-:Y:S02]  /*1a90*/  UISETP.NE.AND UP0, UPT, UR23, 0x4, UPT ;  /* 0x000000041700788c */ /* 0x000fe4000bf05270 */
[----:B------:R-:W-:Y:S02]  /*1aa0*/  ULOP3.LUT UR33, UR33, 0xfefffff8, URZ, 0xc0, !UPT ;  /* 0xfefffff821217892 */ /* 0x000fe4000f8ec0ff */
[----:B------:R-:W-:Y:S02]  /*1ab0*/  USEL UR9, URZ, 0x1, UP0 ;  /* 0x00000001ff097887 */ /* 0x000fe40008000000 */
[----:B------:R-:W-:-:S02]  /*1ac0*/  USEL UR23, UR23, URZ, UP0 ;  /* 0x000000ff17177287 */ /* 0x000fc40008000000 */
[----:B------:R-:W-:Y:S02]  /*1ad0*/  UIADD3 UR26, UP0, UPT, UR14, 0x180, URZ ;  /* 0x000001800e1a7890 */ /* 0x000fe4000ff1e0ff */
[----:B------:R-:W-:Y:S01]  /*1ae0*/  ULEA UR8, UR23, UR6, 0x3 ;  /* 0x0000000617087291 */ /* 0x000fe2000f8e18ff */
[----:B------:R-:W-:Y:S01]  /*1af0*/  LOP3.LUT R15, R15, UR9, RZ, 0x3c, !PT ;  /* 0x000000090f0f7c12 */ /* 0x000fe2000f8e3cff */
[----:B------:R-:W-:Y:S02]  /*1b00*/  UIADD3.X UR29, UPT, UPT, URZ, UR15, URZ, UP1, !UPT ;  /* 0x0000000fff1d7290 */ /* 0x000fe40008ffe4ff */
[----:B------:R-:W-:Y:S01]  /*1b10*/  UIADD3.X UR27, UPT, UPT, URZ, UR15, URZ, UP0, !UPT ;  /* 0x0000000fff1b7290 */ /* 0x000fe200087fe4ff */
[----:B-1----:R-:W-:Y:S01]  /*1b20*/  SHF.L.U32 R2, R15, 0x1f, RZ ;  /* 0x0000001f0f027819 */ /* 0x002fe200000006ff */
[----:B------:R-:W-:Y:S01]  /*1b30*/  UMOV UR18, 0x0 ;  /* 0x0000000000127882 */ /* 0x000fe20000000000 */
[----:B------:R-:W-:Y:S01]  /*1b40*/  UMOV UR19, 0x10000000 ;  /* 0x1000000000137882 */ /* 0x000fe20000000000 */
[----:B------:R-:W-:Y:S01]  /*1b50*/  UMOV UR10, UR34 ;  /* 0x00000022000a7c82 */ /* 0x000fe20008000000 */
[----:B------:R4:W1:Y:S01]  /*1b60*/  SYNCS.PHASECHK.TRANS64.TRYWAIT P0, [UR8+0x20], R2 ;  /* 0x00002002ff0075a7 */ /* 0x0008620008001108 */
[----:B------:R-:W-:Y:S01]  /*1b70*/  ULEA UR8, UR17, UR6, 0xd ;  /* 0x0000000611087291 */ /* 0x000fe2000f8e68ff */
[----:B------:R-:W-:Y:S01]  /*1b80*/  UMOV UR12, UR36 ;  /* 0x00000024000c7c82 */ /* 0x000fe20008000000 */
[----:B------:R-:W-:-:S02]  /*1b90*/  UMOV UR9, UR33 ;  /* 0x0000002100097c82 */ /* 0x000fc40008000000 */
[----:B------:R-:W-:Y:S02]  /*1ba0*/  UIADD3 UR32, UPT, UPT, UR8, 0x4300, URZ ;  /* 0x0000430008207890 */ /* 0x000fe4000fffe0ff */
[----:B------:R-:W-:Y:S01]  /*1bb0*/  UIADD3 UR8, UPT, UPT, UR8, 0xc300, URZ ;  /* 0x0000c30008087890 */ /* 0x000fe2000fffe0ff */
[----:B------:R-:W-:Y:S01]  /*1bc0*/  UMOV UR25, UR13 ;  /* 0x0000000d00197c82 */ /* 0x000fe20008000000 */
[----:B------:R-:W-:-:S05]  /*1bd0*/  UMOV UR17, UR23 ;  /* 0x0000001700117c82 */ /* 0x000fca0008000000 */
[----:B------:R2:W-:Y:S02]  /*1be0*/  UTMALDG.3D.2CTA [UR32], [UR28], desc[UR18] ;  /* 0x000012201c0075b4 */ /* 0x0005e40008211000 */
[----:B------:R4:W-:Y:S01]  /*1bf0*/  UTMALDG.3D.2CTA [UR8], [UR26], desc[UR18] ;  /* 0x000012081a0075b4 */ /* 0x0009e20008211000 */
[----:B--2---:R-:W-:Y:S01]  /*1c00*/  UIADD3 UR34, UPT, UPT, UR34, 0x80, URZ ;  /* 0x0000008022227890 */ /* 0x004fe2000fffe0ff */
[----:B------:R-:W-:Y:S11]  /*1c10*/  BRA.U UP2, `(.L_x_31) ;  /* 0xfffffffd02507547 */ /* 0x000ff6000b83ffff */
.L_x_25:
[----:B----4-:R-:W-:Y:S01]  /*1c20*/  ULEA UR8, UR23, UR6, 0x3 ;  /* 0x0000000617087291 */ /* 0x010fe2000f8e18ff */
[----:B-1----:R-:W-:Y:S01]  /*1c30*/  SHF.L.U32 R2, R15, 0x1f, RZ ;  /* 0x0000001f0f027819 */ /* 0x002fe200000006ff */
[----:B------:R-:W-:Y:S01]  /*1c40*/  @!P1 SYNCS.ARRIVE.TRANS64.A1T0 RZ, [UR6+0x68], RZ ;  /* 0x000068ffffff99a7 */ /* 0x000fe20008100006 */
[----:B------:R-:W-:-:S06]  /*1c50*/  UISETP.GT.AND UP0, UPT, UR7, UR5, UPT ;  /* 0x000000050700728c */ /* 0x000fcc000bf04270 */
[----:B--2---:R1:W2:Y:S03]  /*1c60*/  SYNCS.PHASECHK.TRANS64.TRYWAIT P0, [UR8+0x20], R2 ;  /* 0x00002002ff0075a7 */ /* 0x0042a60008001108 */
[----:B------:R-:W-:Y:S05]  /*1c70*/  BRA.U !UP0, `(.L_x_32) ;  /* 0x0000000108bc7547 */ /* 0x000fea000b800000 */
[----:B------:R-:W-:Y:S01]  /*1c80*/  UIADD3 UR26, UPT, UPT, UR24, UR25, URZ ;  /* 0x00000019181a7290 */ /* 0x000fe2000fffe0ff */
[----:B------:R-:W-:-:S11]  /*1c90*/  UMOV UR27, UR23 ;  /* 0x00000017001b7c82 */ /* 0x000fd60008000000 */
.L_x_38:
[----:B------:R-:W-:Y:S01]  /*1ca0*/  ULEA UR17, UR27, UR6, 0x3 ;  /* 0x000000061b117291 */ /* 0x000fe2000f8e18ff */
[----:B--2---:R-:W-:Y:S01]  /*1cb0*/  @P5 MOV R3, 0x8000 ;  /* 0x0000800000035802 */ /* 0x004fe20000000f00 */
[----:B-12---:R-:W-:Y:S10]  /*1cc0*/  @P0 BRA `(.L_x_33) ;  /* 0x00000000000c0947 */ /* 0x006ff40003800000 */
[----:B------:R-:W-:-:S04]  /*1cd0*/  SHF.L.U32 R5, R15, 0x1f, RZ ;  /* 0x0000001f0f057819 */ /* 0x000fc800000006ff */
[----:B------:R-:W2:Y:S02]  /*1ce0*/  SYNCS.PHASECHK.TRANS64.TRYWAIT P0, [UR17+0x20], R5 ;  /* 0x00002005ff0075a7 */ /* 0x000ea40008001111 */
[----:B--2---:R-:W-:Y:S05]  /*1cf0*/  @!P0 BRA `(.L_x_34) ;  /* 0x0000005c00648947 */ /* 0x004fea0003800000 */
.L_x_33:
[----:B------:R2:W-:Y:S01]  /*1d00*/  @P5 SYNCS.ARRIVE.TRANS64 RZ, [UR17], R3 ;  /* 0x00000003ffff59a7 */ /* 0x0005e20008000011 */
[----:B------:R-:W-:-:S04]  /*1d10*/  ULOP3.LUT UR8, UR22, 0x2, URZ, 0xfc, !UPT ;  /* 0x0000000216087892 */ /* 0x000fc8000f8efcff */
[----:B------:R-:W-:-:S09]  /*1d20*/  UISETP.NE.AND UP0, UPT, UR8, 0x2, UPT ;  /* 0x000000020800788c */ /* 0x000fd2000bf05270 */
[----:B------:R-:W-:Y:S05]  /*1d30*/  BRA.U UP0, `(.L_x_35) ;  /* 0x0000000100047547 */ /* 0x000fea000b800000 */
[----:B------:R-:W-:Y:S05]  /*1d40*/  BPT.TRAP 0x1 ;  /* 0x000000040000795c */ /* 0x000fea0000300000 */
.L_x_35:
[----:B------:R-:W-:Y:S04]  /*1d50*/  BSSY.RECONVERGENT B0, `(.L_x_36) ;  /* 0x0000003000007945 */ /* 0x000fe80003800200 */
[----:B------:R-:W-:Y:S05]  /*1d60*/  @!P4 BRA `(.L_x_37) ;  /* 0x000000000004c947 */ /* 0x000fea0003800000 */
[----:B------:R-:W-:Y:S05]  /*1d70*/  BPT.TRAP 0x1 ;  /* 0x000000040000795c */ /* 0x000fea0000300000 */
.L_x_37:
[----:B------:R-:W-:Y:S05]  /*1d80*/  BSYNC.RECONVERGENT B0 ;  /* 0x0000000000007941 */ /* 0x000fea0003800200 */
.L_x_36:
[----:B------:R-:W-:Y:S02]  /*1d90*/  UIADD3 UR23, UPT, UPT, UR27, 0x1, URZ ;  /* 0x000000011b177890 */ /* 0x000fe4000fffe0ff */
[----:B------:R-:W-:Y:S02]  /*1da0*/  UIADD3 UR32, UP1, UPT, UR14, 0x80, URZ ;  /* 0x000000800e207890 */ /* 0x000fe4000ff3e0ff */
[----:B------:R-:W-:Y:S02]  /*1db0*/  UISETP.NE.AND UP0, UPT, UR23, 0x4, UPT ;  /* 0x000000041700788c */ /* 0x000fe4000bf05270 */
[----:B------:R-:W-:Y:S02]  /*1dc0*/  USHF.L.U32 UR18, UR25, 0x7, URZ ;  /* 0x0000000719127899 */ /* 0x000fe400080006ff */
[----:B------:R-:W-:Y:S02]  /*1dd0*/  USEL UR9, URZ, 0x1, UP0 ;  /* 0x00000001ff097887 */ /* 0x000fe40008000000 */
[----:B------:R-:W-:-:S02]  /*1de0*/  USEL UR23, UR23, URZ, UP0 ;  /* 0x000000ff17177287 */ /* 0x000fc40008000000 */
[----:B------:R-:W-:Y:S02]  /*1df0*/  UIADD3 UR30, UP0, UPT, UR14, 0x180, URZ ;  /* 0x000001800e1e7890 */ /* 0x000fe4000ff1e0ff */
[----:B------:R-:W-:Y:S01]  /*1e00*/  ULEA UR8, UR23, UR6, 0x3 ;  /* 0x0000000617087291 */ /* 0x000fe2000f8e18ff */
[----:B------:R-:W-:Y:S01]  /*1e10*/  LOP3.LUT R15, R15, UR9, RZ, 0x3c, !PT ;  /* 0x000000090f0f7c12 */ /* 0x000fe2000f8e3cff */
[----:B------:R-:W-:Y:S02]  /*1e20*/  ULOP3.LUT UR17, UR17, 0xfefffff8, URZ, 0xc0, !UPT ;  /* 0xfefffff811117892 */ /* 0x000fe4000f8ec0ff */
[----:B------:R-:W-:Y:S01]  /*1e30*/  UIADD3.X UR33, UPT, UPT, URZ, UR15, URZ, UP1, !UPT ;  /* 0x0000000fff217290 */ /* 0x000fe20008ffe4ff */
[----:B-1----:R-:W-:Y:S01]  /*1e40*/  SHF.L.U32 R2, R15, 0x1f, RZ ;  /* 0x0000001f0f027819 */ /* 0x002fe200000006ff */
[----:B------:R-:W-:Y:S01]  /*1e50*/  UIADD3.X UR31, UPT, UPT, URZ, UR15, URZ, UP0, !UPT ;  /* 0x0000000fff1f7290 */ /* 0x000fe200087fe4ff */
[----:B------:R-:W-:Y:S02]  /*1e60*/  UMOV UR28, 0x0 ;  /* 0x00000000001c7882 */ /* 0x000fe40000000000 */
[----:B------:R4:W1:Y:S01]  /*1e70*/  SYNCS.PHASECHK.TRANS64.TRYWAIT P0, [UR8+0x20], R2 ;  /* 0x00002002ff0075a7 */ /* 0x0008620008001108 */
[----:B------:R-:W-:Y:S01]  /*1e80*/  ULEA UR8, UR27, UR6, 0xd ;  /* 0x000000061b087291 */ /* 0x000fe2000f8e68ff */
[----:B------:R-:W-:Y:S01]  /*1e90*/  UMOV UR29, 0x10000000 ;  /* 0x10000000001d7882 */ /* 0x000fe20000000000 */
[----:B------:R-:W-:-:S02]  /*1ea0*/  UMOV UR19, UR35 ;  /* 0x0000002300137c82 */ /* 0x000fc40008000000 */
[----:B------:R-:W-:Y:S02]  /*1eb0*/  UIADD3 UR16, UPT, UPT, UR8, 0x4300, URZ ;  /* 0x0000430008107890 */ /* 0x000fe4000fffe0ff */
[----:B------:R-:W-:Y:S01]  /*1ec0*/  UIADD3 UR8, UPT, UPT, UR8, 0xc300, URZ ;  /* 0x0000c30008087890 */ /* 0x000fe2000fffe0ff */
[----:B------:R-:W-:Y:S01]  /*1ed0*/  UMOV UR20, UR36 ;  /* 0x0000002400147c82 */ /* 0x000fe20008000000 */
[----:B------:R-:W-:Y:S01]  /*1ee0*/  UMOV UR12, UR36 ;  /* 0x00000024000c7c82 */ /* 0x000fe20008000000 */
[----:B------:R-:W-:Y:S01]  /*1ef0*/  UMOV UR9, UR17 ;  /* 0x0000001100097c82 */ /* 0x000fe20008000000 */
[----:B------:R-:W-:Y:S01]  /*1f00*/  UMOV UR10, UR18 ;  /* 0x00000012000a7c82 */ /* 0x000fe20008000000 */
[----:B------:R-:W-:Y:S02]  /*1f10*/  UIADD3 UR25, UPT, UPT, UR25, 0x1, URZ ;  /* 0x0000000119197890 */ /* 0x000fe4000fffe0ff */
[----:B------:R4:W-:Y:S01]  /*1f20*/  UTMALDG.3D.2CTA [UR16], [UR32], desc[UR28] ;  /* 0x00001c10200075b4 */ /* 0x0009e20008211000 */
[----:B------:R-:W-:Y:S01]  /*1f30*/  UMOV UR27, UR23 ;  /* 0x00000017001b7c82 */ /* 0x000fe20008000000 */
[----:B------:R-:W-:Y:S01]  /*1f40*/  UISETP.NE.AND UP0, UPT, UR25, UR26, UPT ;  /* 0x0000001a1900728c */ /* 0x000fe2000bf05270 */
[----:B------:R4:W-:Y:S08]  /*1f50*/  UTMALDG.3D.2CTA [UR8], [UR30], desc[UR28] ;  /* 0x00001c081e0075b4 */ /* 0x0009f00008211000 */
[----:B----4-:R-:W-:Y:S05]  /*1f60*/  BRA.U UP0, `(.L_x_38) ;  /* 0xfffffffd004c7547 */ /* 0x010fea000b83ffff */
.L_x_32:
[----:B-1----:R-:W-:Y:S01]  /*1f70*/  LEA R2, R14, UR6, 0x3 ;  /* 0x000000060e027c11 */ /* 0x002fe2000f8e18ff */
[----:B------:R-:W-:Y:S01]  /*1f80*/  NOP ;  /* 0x0000000000007918 */ /* 0x000fe20000000000 */
[----:B--2---:R-:W-:Y:S02]  /*1f90*/  SHF.L.U32 R3, R12, 0x1f, RZ ;  /* 0x0000001f0c037819 */ /* 0x004fe400000006ff */
[----:B------:R-:W-:Y:S02]  /*1fa0*/  LEA R4, R14, UR6, 0x4 ;  /* 0x000000060e047c11 */ /* 0x000fe4000f8e20ff */
[----:B------:R-:W1:Y:S02]  /*1fb0*/  SYNCS.PHASECHK.TRANS64.TRYWAIT P0, [R2+URZ+0x70], R3 ;  /* 0x00007003020075a7 */ /* 0x000e6400080011ff */
[----:B-1----:R-:W-:Y:S05]  /*1fc0*/  @!P0 BRA `(.L_x_39) ;  /* 0x0000005800c88947 */ /* 0x002fea0003800000 */
.L_x_126:
[----:B------:R-:W2:Y:S01]  /*1fd0*/  LDS.128 R4, [R4+0x100] ;  /* 0x0001000004047984 */ /* 0x000ea20000000c00 */
[----:B------:R-:W-:Y:S01]  /*1fe0*/  ISETP.GE.AND P0, PT, R40, 0x1, PT ;  /* 0x000000012800780c */ /* 0x000fe20003f06270 */
[----:B-1----:R-:W-:Y:S01]  /*1ff0*/  VIADD R2, R2, 0x80 ;  /* 0x0000008002027836 */ /* 0x002fe20000000000 */
[----:B------:R-:W-:Y:S01]  /*2000*/  @!PT LDS RZ, [RZ] ;  /* 0x00000000fffff984 */ /* 0x000fe20000000800 */
[----:B------:R-:W-:Y:S01]  /*2010*/  @!PT LDS RZ, [RZ] ;  /* 0x00000000fffff984 */ /* 0x000fe20000000800 */
[----:B------:R-:W-:Y:S01]  /*2020*/  @!PT LDS RZ, [RZ] ;  /* 0x00000000fffff984 */ /* 0x000fe20000000800 */
[----:B------:R-:W-:Y:S01]  /*2030*/  @!PT LDS RZ, [RZ] ;  /* 0x00000000fffff984 */ /* 0x000fe20000000800 */
[----:B------:R1:W-:Y:S06]  /*2040*/  MEMBAR.ALL.CTA ;  /* 0x0000000000007992 */ /* 0x0003ec0000008000 */
[----:B-1----:R-:W1:Y:S01]  /*2050*/  FENCE.VIEW.ASYNC.S ;  /* 0x00000000000073c6 */ /* 0x002e620000000000 */
[----:B------:R-:W-:-:S04]  /*2060*/  PRMT R2, RZ, 0x654, R2 ;  /* 0x00000654ff027816 */ /* 0x000fc80000000002 */
[----:B-1----:R1:W-:Y:S01]  /*2070*/  SYNCS.ARRIVE.TRANS64.RED.A1T0 RZ, [R2+URZ], RZ ;  /* 0x000000ff02ff79a7 */ /* 0x0023e200081004ff */
[----:B--2---:R-:W-:-:S13]  /*2080*/  LOP3.LUT P2, RZ, R6, 0x1, RZ, 0xc0, !PT ;  /* 0x0000000106ff7812 */ /* 0x004fda000784c0ff */
[----:B------:R-:W-:Y:S01]  /*2090*/  @P2 SHF.R.U32.HI R3, RZ, 0x10, R5 ;  /* 0x00000010ff032819 */ /* 0x000fe20000011605 */
[----:B------:R-:W-:Y:S01]  /*20a0*/  VOTEU.ANY UP0, P2 ;  /* 0x0000000000ff7886 */ /* 0x000fe20001000100 */
[----:B------:R-:W-:Y:S02]  /*20b0*/  @P2 MOV R13, R4 ;  /* 0x00000004000d2202 */ /* 0x000fe40000000f00 */
[----:B------:R-:W-:Y:S02]  /*20c0*/  @P2 R2UR.BROADCAST UR8, R3 ;  /* 0x00000000030822ca */ /* 0x000fe400008e0000 */
[----:B------:R-:W-:-:S11]  /*20d0*/  @P2 LOP3.LUT R11, R5, 0xffff, RZ, 0xc0, !PT ;  /* 0x0000ffff050b2812 */ /* 0x000fd600078ec0ff */
[----:B------:R-:W-:Y:S01]  /*20e0*/  @UP0 UMOV UR36, UR8 ;  /* 0x0000000800240c82 */ /* 0x000fe20008000000 */
[----:B-1----:R-:W-:Y:S05]  /*20f0*/  @!P0 BRA `(.L_x_40) ;  /* 0x0000000000b88947 */ /* 0x002fea0003800000 */
[----:B------:R-:W3:Y:S01]  /*2100*/  LDC.64 R4, c[0x0][0xb18] ;  /* 0x0002c600ff047b82 */ /* 0x000ee20000000a00 */
[----:B------:R-:W-:-:S07]  /*2110*/  ISETP.NE.AND P3, PT, R40, 0x1, PT ;  /* 0x000000012800780c */ /* 0x000fce0003f65270 */
[----:B------:R-:W1:Y:S08]  /*2120*/  LDC.64 R6, c[0x0][0xb10] ;  /* 0x0002c400ff067b82 */ /* 0x000e700000000a00 */
[----:B------:R-:W2:Y:S08]  /*2130*/  LDC R17, c[0x0][0xb20] ;  /* 0x0002c800ff117b82 */ /* 0x000eb00000000800 */
[----:B------:R-:W4:Y:S01]  /*2140*/  LDC R18, c[0x0][0xb0c] ;  /* 0x0002c300ff127b82 */ /* 0x000f220000000800 */
[----:B---3--:R-:W-:Y:S01]  /*2150*/  IMAD.HI.U32 R22, R0, R5, RZ ;  /* 0x0000000500167227 */ /* 0x008fe200078e00ff */
[----:B------:R-:W-:-:S06]  /*2160*/  ISETP.NE.AND P0, PT, R4, 0x1, PT ;  /* 0x000000010400780c */ /* 0x000fcc0003f05270 */
[----:B------:R-:W3:Y:S01]  /*2170*/  LDC.64 R2, c[0x0][0xb28] ;  /* 0x0002ca00ff027b82 */ /* 0x000ee20000000a00 */
[----:B-1----:R-:W-:-:S04]  /*2180*/  IMAD.HI.U32 R20, R9, R6, RZ ;  /* 0x0000000609147227 */ /* 0x002fc800078e00ff */
[----:B------:R-:W-:Y:S01]  /*2190*/  IMAD.HI.U32 R24, R13, R6, RZ ;  /* 0x000000060d187227 */ /* 0x000fe200078e00ff */
[----:B------:R-:W-:Y:S02]  /*21a0*/  SHF.R.U32.HI R20, RZ, R7, R20 ;  /* 0x00000007ff147219 */ /* 0x000fe40000011614 */
[----:B--2---:R-:W-:Y:S01]  /*21b0*/  SHF.R.U32.HI R19, RZ, R17, R22 ;  /* 0x00000011ff137219 */ /* 0x004fe20000011616 */
[----:B------:R-:W-:Y:S01]  /*21c0*/  IMAD.HI.U32 R22, R11, R5, RZ ;  /* 0x000000050b167227 */ /* 0x000fe200078e00ff */
[----:B------:R-:W-:Y:S02]  /*21d0*/  SHF.R.U32.HI R24, RZ, R7, R24 ;  /* 0x00000007ff187219 */ /* 0x000fe40000011618 */
[----:B------:R-:W-:Y:S02]  /*21e0*/  SEL R19, R0, R19, !P0 ;  /* 0x0000001300137207 */ /* 0x000fe40004000000 */
[----:B------:R-:W-:Y:S02]  /*21f0*/  SHF.R.U32.HI R22, RZ, R17, R22 ;  /* 0x00000011ff167219 */ /* 0x000fe40000011616 */
[----:B----4-:R-:W-:-:S02]  /*2200*/  ISETP.NE.AND P1, PT, R18, 0x1, PT ;  /* 0x000000011200780c */ /* 0x010fc40003f25270 */
[----:B------:R-:W-:Y:S02]  /*2210*/  SEL R5, R11, R22, !P0 ;  /* 0x000000160b057207 */ /* 0x000fe40004000000 */
[----:B------:R-:W-:Y:S02]  /*2220*/  SEL R21, R9, R20, !P1 ;  /* 0x0000001409157207 */ /* 0x000fe40004800000 */
[----:B------:R-:W-:Y:S01]  /*2230*/  SEL R7, R13, R24, !P1 ;  /* 0x000000180d077207 */ /* 0x000fe20004800000 */
[----:B---3--:R-:W-:Y:S01]  /*2240*/  IMAD.HI.U32 R20, R19, R2, RZ ;  /* 0x0000000213147227 */ /* 0x008fe200078e00ff */
[----:B------:R-:W-:-:S03]  /*2250*/  IADD3 R17, PT, PT, -R5, RZ, RZ ;  /* 0x000000ff05117210 */ /* 0x000fc60007ffe1ff */
        /* <DEDUP_REMOVED lines=11> */
[----:B------:R-:W-:-:S04]  /*2310*/  @!P0 IMAD.HI.U32 R20, R7, R2, RZ ;  /* 0x0000000207148227 */ /* 0x000fc800078e00ff */
[----:B------:R-:W-:Y:S01]  /*2320*/  IMAD.MOV R2, RZ, RZ, -R6 ;  /* 0x000000ffff027224 */ /* 0x000fe200078e0a06 */
[----:B------:R-:W-:-:S03]  /*2330*/  @!P0 SHF.R.U32.HI R20, RZ, R3, R20 ;  /* 0x00000003ff148219 */ /* 0x000fc60000011614 */
[----:B------:R-:W-:Y:S01]  /*2340*/  IMAD R2, R40, R2, R5 ;  /* 0x0000000228027224 */ /* 0x000fe200078e0205 */
        /* <DEDUP_REMOVED lines=9> */
.L_x_40:
[----:B------:R-:W1:Y:S02]  /*23e0*/  LDCU UR8, c[0x0][0xb30] ;  /* 0x00016600ff0877ac */ /* 0x000e640008000800 */
[----:B-1----:R-:W-:-:S09]  /*23f0*/  UISETP.NE.AND UP0, UPT, UR8, 0x1, UPT ;  /* 0x000000010800788c */ /* 0x002fd2000bf05270 */
[----:B------:R-:W-:Y:S05]  /*2400*/  BRA.U UP0, `(.L_x_41) ;  /* 0x0000000100407547 */ /* 0x000fea000b800000 */
[----:B------:R-:W1:Y:S08]  /*2410*/  LDC.64 R4, c[0x0][0xb10] ;  /* 0x0002c400ff047b82 */ /* 0x000e700000000a00 */
[----:B------:R-:W2:Y:S08]  /*2420*/  LDC.64 R2, c[0x0][0xb18] ;  /* 0x0002c600ff027b82 */ /* 0x000eb00000000a00 */
[----:B------:R-:W4:Y:S08]  /*2430*/  LDC R6, c[0x0][0xb20] ;  /* 0x0002c800ff067b82 */ /* 0x000f300000000800 */
[----:B------:R-:W3:Y:S01]  /*2440*/  LDC R18, c[0x0][0xb0c] ;  /* 0x0002c300ff127b82 */ /* 0x000ee20000000800 */
[----:B-1----:R-:W-:-:S05]  /*2450*/  IMAD.HI.U32 R4, R13, R4, RZ ;  /* 0x000000040d047227 */ /* 0x002fca00078e00ff */
[----:B------:R-:W-:Y:S01]  /*2460*/  SHF.R.U32.HI R4, RZ, R5, R4 ;  /* 0x00000005ff047219 */ /* 0x000fe20000011604 */
[----:B--2---:R-:W-:Y:S01]  /*2470*/  IMAD.HI.U32 R3, R11, R3, RZ ;  /* 0x000000030b037227 */ /* 0x004fe200078e00ff */
[----:B------:R-:W-:-:S04]  /*2480*/  ISETP.NE.AND P0, PT, R2, 0x1, PT ;  /* 0x000000010200780c */ /* 0x000fc80003f05270 */
[----:B----4-:R-:W-:-:S04]  /*2490*/  SHF.R.U32.HI R6, RZ, R6, R3 ;  /* 0x00000006ff067219 */ /* 0x010fc80000011603 */
[----:B------:R-:W-:Y:S02]  /*24a0*/  SEL R3, R11, R6, !P0 ;  /* 0x000000060b037207 */ /* 0x000fe40004000000 */
[----:B---3--:R-:W-:-:S04]  /*24b0*/  ISETP.NE.AND P1, PT, R18, 0x1, PT ;  /* 0x000000011200780c */ /* 0x008fc80003f25270 */
[----:B------:R-:W-:-:S05]  /*24c0*/  SEL R4, R13, R4, !P1 ;  /* 0x000000040d047207 */ /* 0x000fca0004800000 */
[----:B------:R-:W-:Y:S02]  /*24d0*/  IMAD.IADD R5, R3, 0x1, -R4 ;  /* 0x0000000103057824 */ /* 0x000fe400078e0a04 */
[----:B------:R-:W-:Y:S02]  /*24e0*/  IMAD.IADD R3, R4, 0x1, -R3 ;  /* 0x0000000104037824 */ /* 0x000fe400078e0a03 */
[----:B------:R-:W-:Y:S02]  /*24f0*/  IMAD R13, R5, R18, R13 ;  /* 0x00000012050d7224 */ /* 0x000fe400078e020d */
[----:B------:R-:W-:-:S07]  /*2500*/  IMAD R11, R3, R2, R11 ;  /* 0x00000002030b7224 */ /* 0x000fce00078e020b */
.L_x_41:
[----:B------:R-:W-:Y:S01]  /*2510*/  VIADD R14, R14, 0x1 ;  /* 0x000000010e0e7836 */ /* 0x000fe20000000000 */
[----:B------:R-:W-:Y:S01]  /*2520*/  PLOP3.LUT P1, PT, PT, PT, PT, 0x80, 0x8 ;  /* 0x000000000008781c */ /* 0x000fe20003f2f070 */
[----:B------:R-:W-:Y:S02]  /*2530*/  IMAD.IADD R21, R13, 0x1, R96 ;  /* 0x000000010d157824 */ /* 0x000fe400078e0260 */
[----:B------:R-:W-:Y:S01]  /*2540*/  IMAD.IADD R20, R11, 0x1, R94 ;  /* 0x000000010b147824 */ /* 0x000fe200078e025e */
[----:B------:R-:W-:-:S04]  /*2550*/  ISETP.NE.AND P0, PT, R14, 0x2, PT ;  /* 0x000000020e00780c */ /* 0x000fc80003f05270 */
[----:B------:R-:W-:Y:S02]  /*2560*/  SEL R3, RZ, 0x1, P0 ;  /* 0x00000001ff037807 */ /* 0x000fe40000000000 */
[----:B------:R-:W-:Y:S02]  /*2570*/  SEL R14, R14, RZ, P0 ;  /* 0x000000ff0e0e7207 */ /* 0x000fe40000000000 */
[----:B------:R-:W-:Y:S01]  /*2580*/  LOP3.LUT R12, R12, R3, RZ, 0x3c, !PT ;  /* 0x000000030c0c7212 */ /* 0x000fe200078e3cff */
[----:B------:R-:W-:Y:S06]  /*2590*/  @P2 BRA `(.L_x_42) ;  /* 0xfffffff000642947 */ /* 0x000fec000383ffff */
[----:B------:R-:W-:Y:S01]  /*25a0*/  UIADD3 UR6, UPT, UPT, UR6, 0x20, URZ ;  /* 0x0000002006067890 */ /* 0x000fe2000fffe0ff */
[----:B------:R-:W-:-:S03]  /*25b0*/  SHF.L.U32 R3, R15, 0x1f, RZ ;  /* 0x0000001f0f037819 */ /* 0x000fc600000006ff */
[----:B------:R-:W-:-:S09]  /*25c0*/  ULEA UR4, UR23, UR6, 0x3 ;  /* 0x0000000617047291 */ /* 0x000fd2000f8e18ff */
[----:B------:R-:W1:Y:S02]  /*25d0*/  SYNCS.PHASECHK.TRANS64.TRYWAIT P0, [UR4], R3 ;  /* 0x00000003ff0075a7 */ /* 0x000e640008001104 */
[----:B-1----:R-:W-:Y:S05]  /*25e0*/  @!P0 BRA `(.L_x_43) ;  /* 0x0000005400548947 */ /* 0x002fea0003800000 */
.L_x_128:
[----:B------:R-:W-:-:S04]  /*25f0*/  UIADD3 UR5, UPT, UPT, UR23, 0x1, URZ ;  /* 0x0000000117057890 */ /* 0x000fc8000fffe0ff */
[----:B------:R-:W-:-:S04]  /*2600*/  UISETP.NE.AND UP0, UPT, UR5, 0x4, UPT ;  /* 0x000000040500788c */ /* 0x000fc8000bf05270 */
[----:B------:R-:W-:Y:S02]  /*2610*/  USEL UR7, URZ, 0x1, UP0 ;  /* 0x00000001ff077887 */ /* 0x000fe40008000000 */
[----:B------:R-:W-:-:S04]  /*2620*/  USEL UR5, UR5, URZ, UP0 ;  /* 0x000000ff05057287 */ /* 0x000fc80008000000 */
[----:B------:R-:W-:Y:S01]  /*2630*/  ULEA UR4, UR5, UR6, 0x3 ;  /* 0x0000000605047291 */ /* 0x000fe2000f8e18ff */
[----:B------:R-:W-:-:S04]  /*2640*/  LOP3.LUT R2, R15, UR7, RZ, 0x3c, !PT ;  /* 0x000000070f027c12 */ /* 0x000fc8000f8e3cff */
[----:B-1----:R-:W-:-:S04]  /*2650*/  SHF.L.U32 R3, R2, 0x1f, RZ ;  /* 0x0000001f02037819 */ /* 0x002fc800000006ff */
[----:B------:R-:W1:Y:S02]  /*2660*/  SYNCS.PHASECHK.TRANS64.TRYWAIT P0, [UR4], R3 ;  /* 0x00000003ff0075a7 */ /* 0x000e640008001104 */
[----:B-1----:R-:W-:Y:S05]  /*2670*/  @!P0 BRA `(.L_x_44) ;  /* 0x0000005400488947 */ /* 0x002fea0003800000 */
.L_x_130:
        /* <DEDUP_REMOVED lines=9> */
.L_x_132:
[----:B------:R-:W-:-:S04]  /*2710*/  UIADD3 UR5, UPT, UPT, UR5, 0x1, URZ ;  /* 0x0000000105057890 */ /* 0x000fc8000fffe0ff */
[----:B------:R-:W-:-:S04]  /*2720*/  UISETP.NE.AND UP0, UPT, UR5, 0x4, UPT ;  /* 0x000000040500788c */ /* 0x000fc8000bf05270 */
[----:B------:R-:W-:Y:S02]  /*2730*/  USEL UR4, URZ, 0x1, UP0 ;  /* 0x00000001ff047887 */ /* 0x000fe40008000000 */
[----:B------:R-:W-:-:S04]  /*2740*/  USEL UR5, UR5, URZ, UP0 ;  /* 0x000000ff05057287 */ /* 0x000fc80008000000 */
[----:B------:R-:W-:Y:S01]  /*2750*/  ULEA UR5, UR5, UR6, 0x3 ;  /* 0x0000000605057291 */ /* 0x000fe2000f8e18ff */
[----:B-1----:R-:W-:-:S04]  /*2760*/  LOP3.LUT R3, R2, UR4, RZ, 0x3c, !PT ;  /* 0x0000000402037c12 */ /* 0x002fc8000f8e3cff */
[----:B------:R-:W-:Y:S01]  /*2770*/  SHF.L.U32 R3, R3, 0x1f, RZ ;  /* 0x0000001f03037819 */ /* 0x000fe200000006ff */
[----:B---3--:R-:W-:-:S07]  /*2780*/  IMAD.U32 R0, RZ, RZ, UR5 ;  /* 0x00000005ff007e24 */ /* 0x008fce000f8e00ff */
.L_x_46:
[----:B-1----:R1:W2:Y:S02]  /*2790*/  SYNCS.PHASECHK.TRANS64.TRYWAIT P0, [R0+URZ], R3 ;  /* 0x00000003000075a7 */ /* 0x0022a400080011ff */
[----:B--2---:R-:W-:Y:S05]  /*27a0*/  @!P0 NANOSLEEP.SYNCS 0x989680 ;  /* 0x009896800000895d */ /* 0x004fea0003900000 */
[----:B------:R-:W2:Y:S02]  /*27b0*/  @!P0 SYNCS.PHASECHK.TRANS64 P0, [R0+URZ], R3 ;  /* 0x00000003000085a7 */ /* 0x000ea400080010ff */
[----:B--2---:R-:W-:Y:S05]  /*27c0*/  @P0 EXIT ;  /* 0x000000000000094d */ /* 0x004fea0003800000 */
[----:B------:R-:W-:Y:S05]  /*27d0*/  BRA `(.L_x_46) ;  /* 0xfffffffc00ec7947 */ /* 0x000fea000383ffff */
.L_x_22:
[----:B------:R-:W-:-:S04]  /*27e0*/  UISETP.NE.AND UP1, UPT, UR37, URZ, UPT ;  /* 0x000000ff2500728c */ /* 0x000fc8000bf25270 */
[----:B------:R-:W-:-:S09]  /*27f0*/  UISETP.NE.OR UP1, UPT, UR10, 0x1, UP1 ;  /* 0x000000010a00788c */ /* 0x000fd20008f25670 */
[----:B------:R-:W-:Y:S05]  /*2800*/  BRA.U UP1, `(.L_x_47) ;  /* 0x00000005014c7547 */ /* 0x000fea000b800000 */
[----:B------:R-:W-:Y:S01]  /*2810*/  HFMA2 R11, -RZ, RZ, 0, 0 ;  /* 0x00000000ff0b7431 */ /* 0x000fe200000001ff */
[----:B------:R-:W-:Y:S01]  /*2820*/  ISETP.GE.U32.AND P2, PT, R10, 0x2, PT ;  /* 0x000000020a00780c */ /* 0x000fe20003f46070 */
[----:B------:R-:W-:Y:S01]  /*2830*/  IMAD.MOV.U32 R12, RZ, RZ, 0x1 ;  /* 0x00000001ff0c7424 */ /* 0x000fe200078e00ff */
[----:B------:R-:W-:Y:S01]  /*2840*/  CS2R R8, SRZ ;  /* 0x0000000000087805 */ /* 0x000fe2000001ff00 */
[----:B------:R-:W-:Y:S01]  /*2850*/  IMAD.MOV.U32 R3, RZ, RZ, RZ ;  /* 0x000000ffff037224 */ /* 0x000fe200078e00ff */
[----:B------:R-:W-:Y:S01]  /*2860*/  UMOV UR4, 0x400 ;  /* 0x0000040000047882 */ /* 0x000fe20000000000 */
[----:B------:R-:W-:Y:S01]  /*2870*/  UMOV UR6, URZ ;  /* 0x000000ff00067c82 */ /* 0x000fe20008000000 */
[----:B------:R-:W-:-:S12]  /*2880*/  ULEA UR37, UR37, UR4, 0x18 ;  /* 0x0000000425257291 */ /* 0x000fd8000f8ec0ff */
.L_x_51:
[----:B------:R-:W-:Y:S02]  /*2890*/  LEA R0, R3, UR37, 0x3 ;  /* 0x0000002503007c11 */ /* 0x000fe4000f8e18ff */
[----:B------:R-:W-:-:S03]  /*28a0*/  SHF.L.U32 R5, R8, 0x1f, RZ ;  /* 0x0000001f08057819 */ /* 0x000fc600000006ff */
[----:B------:R-:W-:Y:S01]  /*28b0*/  VIADD R4, R0, 0xe0 ;  /* 0x000000e000047836 */ /* 0x000fe20000000000 */
[----:B------:R-:W1:Y:S02]  /*28c0*/  SYNCS.PHASECHK.TRANS64.TRYWAIT P0, [R0+URZ+0xd0], R5 ;  /* 0x0000d005000075a7 */ /* 0x000e6400080011ff */
[----:B-1----:R-:W-:Y:S05]  /*28d0*/  @!P0 BRA `(.L_x_48) ;  /* 0x0000005000e08947 */ /* 0x002fea0003800000 */
.L_x_133:
[----:B------:R-:W-:Y:S01]  /*28e0*/  ULEA UR5, UR6, UR37, 0x3 ;  /* 0x0000002506057291 */ /* 0x000fe2000f8e18ff */
[----:B------:R-:W-:Y:S01]  /*28f0*/  PRMT R4, RZ, 0x654, R4 ;  /* 0x00000654ff047816 */ /* 0x000fe20000000004 */
[----:B-1----:R-:W-:Y:S01]  /*2900*/  @!P2 IMAD.MOV.U32 R5, RZ, RZ, 0x10 ;  /* 0x00000010ff05a424 */ /* 0x002fe200078e00ff */
[----:B------:R-:W-:Y:S01]  /*2910*/  SHF.L.U32 R7, R12, 0x1f, RZ ;  /* 0x0000001f0c077819 */ /* 0x000fe200000006ff */
[----:B------:R-:W-:Y:S01]  /*2920*/  UIADD3 UR4, UPT, UPT, UR5, 0x70, URZ ;  /* 0x0000007005047890 */ /* 0x000fe2000fffe0ff */
[----:B------:R1:W-:Y:S05]  /*2930*/  SYNCS.ARRIVE.TRANS64.RED.A1T0 RZ, [R4+URZ], RZ ;  /* 0x000000ff04ff79a7 */ /* 0x0003ea00081004ff */
[----:B------:R-:W-:Y:S01]  /*2940*/  IMAD.U32 R13, RZ, RZ, UR4 ;  /* 0x00000004ff0d7e24 */ /* 0x000fe2000f8e00ff */
[----:B------:R-:W2:Y:S04]  /*2950*/  SYNCS.PHASECHK.TRANS64.TRYWAIT P0, [UR5+0x80], R7 ;  /* 0x00008007ff0075a7 */ /* 0x000ea80008001105 */
[----:B------:R-:W-:Y:S01]  /*2960*/  PRMT R13, R10, 0x654, R13 ;  /* 0x000006540a0d7816 */ /* 0x000fe2000000000d */
[----:B-12---:R-:W-:Y:S06]  /*2970*/  @!P0 BRA `(.L_x_49) ;  /* 0x0000005000cc8947 */ /* 0x006fec0003800000 */
.L_x_135:
[----:B------:R-:W-:Y:S01]  /*2980*/  ULEA UR4, UR6, UR37, 0x4 ;  /* 0x0000002506047291 */ /* 0x000fe2000f8e20ff */
[----:B------:R-:W-:Y:S01]  /*2990*/  SEL R2, R13, R2, !P2 ;  /* 0x000000020d027207 */ /* 0x000fe20005000000 */
[----:B------:R-:W-:Y:S01]  /*29a0*/  UIADD3 UR5, UPT, UPT, UR5, 0x70, URZ ;  /* 0x0000007005057890 */ /* 0x000fe2000fffe0ff */
[----:B-1----:R-:W-:Y:S01]  /*29b0*/  LEA R0, R11, UR37, 0x3 ;  /* 0x000000250b007c11 */ /* 0x002fe2000f8e18ff */
[----:B------:R-:W-:Y:S01]  /*29c0*/  UIADD3 UR4, UPT, UPT, UR4, 0x100, URZ ;  /* 0x0000010004047890 */ /* 0x000fe2000fffe0ff */
[----:B------:R1:W-:Y:S01]  /*29d0*/  @!P2 SYNCS.ARRIVE.TRANS64.RED RZ, [R2+URZ], R5 ;  /* 0x0000000502ffa9a7 */ /* 0x0003e200080004ff */
[----:B------:R-:W-:Y:S01]  /*29e0*/  UIADD3 UR6, UPT, UPT, UR6, 0x1, URZ ;  /* 0x0000000106067890 */ /* 0x000fe2000fffe0ff */
[----:B------:R-:W-:-:S03]  /*29f0*/  VIADD R3, R3, 0x1 ;  /* 0x0000000103037836 */ /* 0x000fc60000000000 */
[----:B------:R-:W-:Y:S02]  /*2a00*/  UISETP.NE.AND UP0, UPT, UR6, 0x2, UPT ;  /* 0x000000020600788c */ /* 0x000fe4000bf05270 */
[----:B------:R-:W-:Y:S01]  /*2a10*/  ISETP.NE.AND P0, PT, R3, 0x2, PT ;  /* 0x000000020300780c */ /* 0x000fe20003f05270 */
[----:B------:R-:W-:Y:S06]  /*2a20*/  UGETNEXTWORKID.BROADCAST [UR4], [UR5] ;  /* 0x00000000040073ca */ /* 0x000fec0008000100 */
[----:B------:R-:W-:Y:S02]  /*2a30*/  USEL UR4, URZ, 0x1, UP0 ;  /* 0x00000001ff047887 */ /* 0x000fe40008000000 */
[----:B------:R-:W-:-:S04]  /*2a40*/  USEL UR6, UR6, URZ, UP0 ;  /* 0x000000ff06067287 */ /* 0x000fc80008000000 */
[----:B------:R-:W-:Y:S02]  /*2a50*/  LOP3.LUT R12, R12, UR4, RZ, 0x3c, !PT ;  /* 0x000000040c0c7c12 */ /* 0x000fe4000f8e3cff */
[----:B-1----:R-:W-:-:S04]  /*2a60*/  SHF.L.U32 R5, R9, 0x1f, RZ ;  /* 0x0000001f09057819 */ /* 0x002fc800000006ff */
[----:B------:R-:W1:Y:S02]  /*2a70*/  SYNCS.PHASECHK.TRANS64.TRYWAIT P1, [R0+URZ+0x70], R5 ;  /* 0x00007005000075a7 */ /* 0x000e6400080211ff */
[----:B-1----:R-:W-:Y:S05]  /*2a80*/  @!P1 BRA `(.L_x_50) ;  /* 0x0000005000a09947 */ /* 0x002fea0003800000 */
.L_x_136:
[----:B------:R-:W-:Y:S01]  /*2a90*/  LEA R4, R11, UR37, 0x4 ;  /* 0x000000250b047c11 */ /* 0x000fe2000f8e20ff */
[----:B-1----:R-:W-:Y:S01]  /*2aa0*/  VIADD R0, R0, 0x80 ;  /* 0x0000008000007836 */ /* 0x002fe20000000000 */
[----:B------:R-:W-:Y:S01]  /*2ab0*/  SEL R3, R3, RZ, P0 ;  /* 0x000000ff03037207 */ /* 0x000fe20000000000 */
[----:B------:R-:W-:-:S03]  /*2ac0*/  VIADD R11, R11, 0x1 ;  /* 0x000000010b0b7836 */ /* 0x000fc60000000000 */
[----:B------:R-:W1:Y:S01]  /*2ad0*/  LDS.128 R4, [R4+0x100] ;  /* 0x0001000004047984 */ /* 0x000e620000000c00 */
[----:B------:R-:W-:Y:S02]  /*2ae0*/  PRMT R0, RZ, 0x654, R0 ;  /* 0x00000654ff007816 */ /* 0x000fe40000000000 */
[C---:B------:R-:W-:Y:S01]  /*2af0*/  ISETP.NE.AND P1, PT, R11.reuse, 0x2, PT ;  /* 0x000000020b00780c */ /* 0x040fe20003f25270 */
[----:B------:R-:W-:Y:S01]  /*2b00*/  @!PT LDS RZ, [RZ] ;  /* 0x00000000fffff984 */ /* 0x000fe20000000800 */
[----:B------:R-:W-:Y:S01]  /*2b10*/  @!PT LDS RZ, [RZ] ;  /* 0x00000000fffff984 */ /* 0x000fe20000000800 */
[----:B------:R-:W-:Y:S01]  /*2b20*/  @!PT LDS RZ, [RZ] ;  /* 0x00000000fffff984 */ /* 0x000fe20000000800 */
[----:B------:R-:W-:Y:S01]  /*2b30*/  @!PT LDS RZ, [RZ] ;  /* 0x00000000fffff984 */ /* 0x000fe20000000800 */
[----:B------:R2:W-:Y:S06]  /*2b40*/  MEMBAR.ALL.CTA ;  /* 0x0000000000007992 */ /* 0x0005ec0000008000 */
[----:B--2---:R-:W2:Y:S01]  /*2b50*/  FENCE.VIEW.ASYNC.S ;  /* 0x00000000000073c6 */ /* 0x004ea20000000000 */
[----:B------:R-:W-:Y:S01]  /*2b60*/  SEL R11, R11, RZ, P1 ;  /* 0x000000ff0b0b7207 */ /* 0x000fe20000800000 */
[----:B--2---:R2:W-:Y:S01]  /*2b70*/  SYNCS.ARRIVE.TRANS64.RED.A1T0 RZ, [R0+URZ], RZ ;  /* 0x000000ff00ff79a7 */ /* 0x0045e200081004ff */
[----:B-1----:R-:W-:-:S02]  /*2b80*/  LOP3.LUT P3, RZ, R6, 0x1, RZ, 0xc0, !PT ;  /* 0x0000000106ff7812 */ /* 0x002fc4000786c0ff */
[----:B------:R-:W-:-:S04]  /*2b90*/  SEL R5, RZ, 0x1, P0 ;  /* 0x00000001ff057807 */ /* 0x000fc80000000000 */
[----:B------:R-:W-:Y:S02]  /*2ba0*/  LOP3.LUT R8, R8, R5, RZ, 0x3c, !PT ;  /* 0x0000000508087212 */ /* 0x000fe400078e3cff */
[----:B--2---:R-:W-:-:S04]  /*2bb0*/  SEL R0, RZ, 0x1, P1 ;  /* 0x00000001ff007807 */ /* 0x004fc80000800000 */
[----:B------:R-:W-:Y:S01]  /*2bc0*/  LOP3.LUT R9, R9, R0, RZ, 0x3c, !PT ;  /* 0x0000000009097212 */ /* 0x000fe200078e3cff */
[----:B------:R-:W-:Y:S06]  /*2bd0*/  @P3 BRA `(.L_x_51) ;  /* 0xfffffffc002c3947 */ /* 0x000fec000383ffff */
[----:B------:R-:W-:Y:S01]  /*2be0*/  ULEA UR5, UR6, UR37, 0x3 ;  /* 0x0000002506057291 */ /* 0x000fe2000f8e18ff */
[----:B------:R-:W-:-:S08]  /*2bf0*/  SHF.L.U32 R3, R12, 0x1f, RZ ;  /* 0x0000001f0c037819 */ /* 0x000fd000000006ff */
[----:B------:R-:W1:Y:S02]  /*2c00*/  SYNCS.PHASECHK.TRANS64 P0, [UR5+0x80], R3 ;  /* 0x00008003ff0075a7 */ /* 0x000e640008001005 */
[----:B-1----:R-:W-:Y:S05]  /*2c10*/  @P0 BRA `(.L_x_52) ;  /* 0x0000000000080947 */ /* 0x002fea0003800000 */
[----:B------:R-:W1:Y:S02]  /*2c20*/  SYNCS.PHASECHK.TRANS64.TRYWAIT P0, [UR5+0x80], R3 ;  /* 0x00008003ff0075a7 */ /* 0x000e640008001105 */
[----:B-1----:R-:W-:Y:S05]  /*2c30*/  @!P0 BRA `(.L_x_53) ;  /* 0x0000005000488947 */ /* 0x002fea0003800000 */
.L_x_52:
[----:B------:R-:W-:-:S04]  /*2c40*/  UIADD3 UR4, UPT, UPT, UR6, 0x1, URZ ;  /* 0x0000000106047890 */ /* 0x000fc8000fffe0ff */
[----:B------:R-:W-:-:S04]  /*2c50*/  UISETP.NE.AND UP0, UPT, UR4, 0x2, UPT ;  /* 0x000000020400788c */ /* 0x000fc8000bf05270 */
[----:B------:R-:W-:Y:S02]  /*2c60*/  USEL UR7, URZ, 0x1, UP0 ;  /* 0x00000001ff077887 */ /* 0x000fe40008000000 */
[----:B------:R-:W-:-:S04]  /*2c70*/  USEL UR4, UR4, URZ, UP0 ;  /* 0x000000ff04047287 */ /* 0x000fc80008000000 */
[----:B------:R-:W-:Y:S01]  /*2c80*/  ULEA UR4, UR4, UR37, 0x3 ;  /* 0x0000002504047291 */ /* 0x000fe2000f8e18ff */
[----:B-1----:R-:W-:-:S04]  /*2c90*/  LOP3.LUT R3, R12, UR7, RZ, 0x3c, !PT ;  /* 0x000000070c037c12 */ /* 0x002fc8000f8e3cff */
[----:B------:R-:W-:-:S04]  /*2ca0*/  SHF.L.U32 R0, R3, 0x1f, RZ ;  /* 0x0000001f03007819 */ /* 0x000fc800000006ff */
[----:B------:R-:W1:Y:S02]  /*2cb0*/  SYNCS.PHASECHK.TRANS64 P0, [UR4+0x80], R0 ;  /* 0x00008000ff0075a7 */ /* 0x000e640008001004 */
[----:B-1----:R-:W-:Y:S05]  /*2cc0*/  @P0 EXIT ;  /* 0x000000000000094d */ /* 0x002fea0003800000 */
[----:B------:R-:W-:Y:S02]  /*2cd0*/  SHF.L.U32 R3, R3, 0x1f, RZ ;  /* 0x0000001f03037819 */ /* 0x000fe400000006ff */
[----:B------:R-:W-:-:S07]  /*2ce0*/  MOV R0, UR4 ;  /* 0x0000000400007c02 */ /* 0x000fce0008000f00 */
.L_x_54:
[----:B-1----:R1:W2:Y:S02]  /*2cf0*/  SYNCS.PHASECHK.TRANS64.TRYWAIT P0, [R0+URZ+0x80], R3 ;  /* 0x00008003000075a7 */ /* 0x0022a400080011ff */
[----:B--2---:R-:W-:Y:S05]  /*2d00*/  @!P0 NANOSLEEP.SYNCS 0x989680 ;  /* 0x009896800000895d */ /* 0x004fea0003900000 */
[----:B------:R-:W2:Y:S02]  /*2d10*/  @!P0 SYNCS.PHASECHK.TRANS64 P0, [R0+URZ+0x80], R3 ;  /* 0x00008003000085a7 */ /* 0x000ea400080010ff */
[----:B--2---:R-:W-:Y:S05]  /*2d20*/  @P0 EXIT ;  /* 0x000000000000094d */ /* 0x004fea0003800000 */
[----:B------:R-:W-:Y:S05]  /*2d30*/  BRA `(.L_x_54) ;  /* 0xfffffffc00ec7947 */ /* 0x000fea000383ffff */
.L_x_47:
[----:B------:R-:W-:Y:S05]  /*2d40*/  BRA.U UP4, `(.L_x_55) ;  /* 0x0000001104d87547 */ /* 0x000fea000b800000 */
[----:B------:R-:W-:Y:S01]  /*2d50*/  UMOV UR6, 0x40 ;  /* 0x0000004000067882 */ /* 0x000fe20000000000 */
[----:B------:R-:W-:Y:S01]  /*2d60*/  NOP ;  /* 0x0000000000007918 */ /* 0x000fe20000000000 */
[----:B------:R-:W-:Y:S01]  /*2d70*/  ULEA UR6, UR37, UR6, 0x18 ;  /* 0x0000000625067291 */ /* 0x000fe2000f8ec0ff */
[----:B------:R-:W-:Y:S02]  /*2d80*/  UMOV UR7, 0x400 ;  /* 0x0000040000077882 */ /* 0x000fe40000000000 */
[----:B------:R-:W-:-:S06]  /*2d90*/  ULEA UR37, UR37, UR7, 0x18 ;  /* 0x0000000725257291 */ /* 0x000fcc000f8ec0ff */
[----:B------:R-:W1:Y:S02]  /*2da0*/  LDS.U8 R2, [UR6+0x1c] ;  /* 0x00001c06ff027984 */ /* 0x000e640008000000 */
[----:B-1----:R-:W-:-:S13]  /*2db0*/  ISETP.NE.AND P0, PT, R2, RZ, PT ;  /* 0x000000ff0200720c */ /* 0x002fda0003f05270 */
[----:B------:R-:W-:Y:S05]  /*2dc0*/  @P0 BRA `(.L_x_56) ;  /* 0x0000000400080947 */ /* 0x000fea0003800000 */
[----:B------:R-:W-:Y:S02]  /*2dd0*/  UISETP.NE.U32.AND UP0, UPT, UR5, 0x1, UPT ;  /* 0x000000010500788c */ /* 0x000fe4000bf05070 */
[----:B------:R-:W-:-:S07]  /*2de0*/  UIADD3 UR8, UPT, UPT, UR6, 0x8, URZ ;  /* 0x0000000806087890 */ /* 0x000fce000fffe0ff */
[----:B------:R-:W-:Y:S05]  /*2df0*/  BRA.U !UP0, `(.L_x_57) ;  /* 0x00000001089c7547 */ /* 0x000fea000b800000 */
[----:B------:R-:W-:Y:S01]  /*2e00*/  ELECT P0, URZ, PT ;  /* 0x0000000000ff782f */ /* 0x000fe20003800000 */
[----:B------:R-:W-:-:S12]  /*2e10*/  BSSY B0, `(.L_x_57) ;  /* 0x0000025000007945 */ /* 0x000fd80003800000 */
[----:B------:R-:W-:Y:S05]  /*2e20*/  @!P0 BRA `(.L_x_58) ;  /* 0x00000000008c8947 */ /* 0x000fea0003800000 */
[----:B------:R-:W-:-:S05]  /*2e30*/  UMOV UR7, 0x10 ;  /* 0x0000001000077882 */ /* 0x000fca0000000000 */
[----:B------:R-:W-:Y:S04]  /*2e40*/  DEPBAR.LE SB1, 0x36 ;  /* 0x00009d800000791a */ /* 0x000fe80000000000 */
[----:B------:R-:W1:Y:S02]  /*2e50*/  UTCATOMSWS.2CTA.FIND_AND_SET.ALIGN UP1, UR7, UR7 ;  /* 0x00000007000775e3 */ /* 0x000e640008220800 */
[----:B-1----:R-:W-:Y:S01]  /*2e60*/  MOV R11, UR7 ;  /* 0x00000007000b7c02 */ /* 0x002fe20008000f00 */
[----:B------:R-:W-:Y:S06]  /*2e70*/  BRA.U UP1, `(.L_x_59) ;  /* 0x0000000101187547 */ /* 0x000fec000b800000 */
.L_x_60:
[----:B------:R-:W-:Y:S05]  /*2e80*/  NANOSLEEP 0x64 ;  /* 0x000000640000795d */ /* 0x000fea0003800000 */
[----:B------:R-:W-:-:S05]  /*2e90*/  UMOV UR7, 0x10 ;  /* 0x0000001000077882 */ /* 0x000fca0000000000 */
[----:B------:R-:W-:Y:S04]  /*2ea0*/  DEPBAR.LE SB1, 0x36 ;  /* 0x00009d800000791a */ /* 0x000fe80000000000 */
[----:B------:R-:W1:Y:S02]  /*2eb0*/  UTCATOMSWS.2CTA.FIND_AND_SET.ALIGN UP1, UR7, UR7 ;  /* 0x00000007000775e3 */ /* 0x000e640008220800 */
[----:B-1----:R-:W-:Y:S01]  /*2ec0*/  MOV R11, UR7 ;  /* 0x00000007000b7c02 */ /* 0x002fe20008000f00 */
[----:B------:R-:W-:Y:S05]  /*2ed0*/  BRA.U !UP1, `(.L_x_60) ;  /* 0xfffffffd09e87547 */ /* 0x000fea000b83ffff */
.L_x_59:
[----:B------:R-:W1:Y:S01]  /*2ee0*/  LDS R5, [UR6+0x10] ;  /* 0x00001006ff057984 */ /* 0x000e620008000800 */
[----:B------:R-:W-:Y:S01]  /*2ef0*/  IMAD.U32 R3, RZ, RZ, UR37 ;  /* 0x00000025ff037e24 */ /* 0x000fe2000f8e00ff */
[----:B------:R-:W-:-:S03]  /*2f00*/  MOV R2, UR4 ;  /* 0x0000000400027c02 */ /* 0x000fc60008000f00 */
[----:B------:R-:W-:Y:S01]  /*2f10*/  VIADD R3, R3, 0x120 ;  /* 0x0000012003037836 */ /* 0x000fe20000000000 */
[----:B-1----:R-:W-:-:S04]  /*2f20*/  SHF.L.U32 R5, R5, 0x1f, RZ ;  /* 0x0000001f05057819 */ /* 0x002fc800000006ff */
[----:B------:R-:W1:Y:S02]  /*2f30*/  SYNCS.PHASECHK.TRANS64.TRYWAIT P0, [UR6+0x8], R5 ;  /* 0x00000805ff0075a7 */ /* 0x000e640008001106 */
[----:B-1----:R-:W-:Y:S05]  /*2f40*/  @P0 BRA `(.L_x_61) ;  /* 0x0000000000080947 */ /* 0x002fea0003800000 */
[----:B------:R-:W1:Y:S02]  /*2f50*/  SYNCS.PHASECHK.TRANS64.TRYWAIT P0, [UR6+0x8], R5 ;  /* 0x00000805ff0075a7 */ /* 0x000e640008001106 */
[----:B-1----:R-:W-:Y:S05]  /*2f60*/  @!P0 BRA `(.L_x_62) ;  /* 0x0000004c00948947 */ /* 0x002fea0003800000 */
.L_x_61:
[----:B-1----:R-:W-:Y:S01]  /*2f70*/  HFMA2 R4, -RZ, RZ, 0, 5.9604644775390625e-08 ;  /* 0x00000001ff047431 */ /* 0x002fe200000001ff */
[----:B------:R-:W-:Y:S01]  /*2f80*/  UPRMT UR7, UR4, 0x654, UR8 ;  /* 0x0000065404077896 */ /* 0x000fe20008000008 */
[----:B------:R-:W-:Y:S01]  /*2f90*/  IMAD.MOV.U32 R6, RZ, RZ, 0xffff ;  /* 0x0000ffffff067424 */ /* 0x000fe200078e00ff */
[----:B------:R-:W-:Y:S01]  /*2fa0*/  PRMT R2, R2, 0x654, R3 ;  /* 0x0000065402027816 */ /* 0x000fe20000000003 */
[----:B------:R-:W-:Y:S02]  /*2fb0*/  IMAD.MOV.U32 R5, RZ, RZ, 0x4 ;  /* 0x00000004ff057424 */ /* 0x000fe400078e00ff */
[----:B------:R-:W-:Y:S01]  /*2fc0*/  IMAD.SHL.U32 R9, R11, 0x20, RZ ;  /* 0x000000200b097824 */ /* 0x000fe200078e00ff */
[----:B------:R-:W-:Y:S02]  /*2fd0*/  MOV R3, UR7 ;  /* 0x0000000700037c02 */ /* 0x000fe40008000f00 */
[-C--:B------:R-:W-:Y:S01]  /*2fe0*/  SHF.L.U32 R7, R6, R11.reuse, RZ ;  /* 0x0000000b06077219 */ /* 0x080fe200000006ff */
[----:B------:R1:W-:Y:S01]  /*2ff0*/  SYNCS.ARRIVE.TRANS64.RED RZ, [UR7], R5 ;  /* 0x00000005ffff79a7 */ /* 0x0003e20008000407 */
[----:B------:R-:W-:Y:S01]  /*3000*/  SHF.L.U32 R6, R4, R11, RZ ;  /* 0x0000000b04067219 */ /* 0x000fe200000006ff */
[----:B------:R1:W-:Y:S04]  /*3010*/  STS [UR37+0x120], R9 ;  /* 0x00012009ff007988 */ /* 0x0003e80008000825 */
[----:B------:R1:W-:Y:S04]  /*3020*/  STAS [R2.64], R11 ;  /* 0x0000000b02007dbd */ /* 0x0003e8000c0008ff */
[----:B------:R1:W-:Y:S04]  /*3030*/  ATOMS.OR RZ, [UR6+0x14], R7 ;  /* 0x00001407ffff798c */ /* 0x0003e8000b000006 */
[----:B------:R1:W-:Y:S04]  /*3040*/  ATOMS.OR RZ, [UR6+0x18], R6 ;  /* 0x00001806ffff798c */ /* 0x0003e8000b000006 */
[----:B------:R1:W-:Y:S02]  /*3050*/  ATOMS.XOR RZ, [UR6+0x10], R4 ;  /* 0x00001004ffff798c */ /* 0x0003e4000b800006 */
.L_x_58:
[----:B------:R-:W-:Y:S05]  /*3060*/  BSYNC B0 ;  /* 0x0000000000007941 */ /* 0x000fea0003800000 */
.L_x_57:
[----:B------:R-:W-:Y:S05]  /*3070*/  BRA.U UP0, `(.L_x_63) ;  /* 0x00000001006c7547 */ /* 0x000fea000b800000 */
[----:B------:R-:W-:-:S03]  /*3080*/  UMOV UR7, 0xffffffff ;  /* 0xffffffff00077882 */ /* 0x000fc60000000000 */
[----:B------:R-:W-:Y:S05]  /*3090*/  BRA.DIV UR7, `(.L_x_64) ;  /* 0x0000004e07607947 */ /* 0x000fea000b800000 */
[----:B------:R-:W-:-:S13]  /*30a0*/  ELECT P6, URZ, PT ;  /* 0x0000000000ff782f */ /* 0x000fda00038c0000 */
.L_x_140:
[----:B------:R-:W-:Y:S05]  /*30b0*/  @!P6 BRA `(.L_x_63) ;  /* 0x00000000005ce947 */ /* 0x000fea0003800000 */
[----:B-1----:R-:W1:Y:S02]  /*30c0*/  LDS R3, [UR6+0x10] ;  /* 0x00001006ff037984 */ /* 0x002e640008000800 */
[----:B-1----:R-:W-:-:S04]  /*30d0*/  SHF.L.U32 R3, R3, 0x1f, RZ ;  /* 0x0000001f03037819 */ /* 0x002fc800000006ff */
[----:B------:R-:W1:Y:S02]  /*30e0*/  SYNCS.PHASECHK.TRANS64.TRYWAIT P0, [UR6+0x8], R3 ;  /* 0x00000803ff0075a7 */ /* 0x000e640008001106 */
[----:B-1----:R-:W-:Y:S05]  /*30f0*/  @P0 BRA `(.L_x_65) ;  /* 0x0000000000080947 */ /* 0x002fea0003800000 */
[----:B------:R-:W1:Y:S02]  /*3100*/  SYNCS.PHASECHK.TRANS64.TRYWAIT P0, [UR6+0x8], R3 ;  /* 0x00000803ff0075a7 */ /* 0x000e640008001106 */
[----:B-1----:R-:W-:Y:S05]  /*3110*/  @!P0 BRA `(.L_x_66) ;  /* 0x0000004c00608947 */ /* 0x002fea0003800000 */
.L_x_65:
[----:B------:R-:W2:Y:S01]  /*3120*/  LDS R5, [UR37+0x120] ;  /* 0x00012025ff057984 */ /* 0x000ea20008000800 */
[----:B-1----:R-:W-:Y:S02]  /*3130*/  HFMA2 R2, -RZ, RZ, 0, 5.9604644775390625e-08 ;  /* 0x00000001ff027431 */ /* 0x002fe400000001ff */
[----:B------:R-:W-:Y:S01]  /*3140*/  IMAD.MOV.U32 R3, RZ, RZ, 0xffff ;  /* 0x0000ffffff037424 */ /* 0x000fe200078e00ff */
[----:B------:R-:W-:Y:S01]  /*3150*/  UPRMT UR7, UR4, 0x654, UR8 ;  /* 0x0000065404077896 */ /* 0x000fe20008000008 */
[----:B--2---:R-:W-:-:S03]  /*3160*/  IMAD.SHL.U32 R4, R5, 0x20, RZ ;  /* 0x0000002005047824 */ /* 0x004fc600078e00ff */
[-C--:B------:R-:W-:Y:S02]  /*3170*/  SHF.L.U32 R3, R3, R5.reuse, RZ ;  /* 0x0000000503037219 */ /* 0x080fe400000006ff */
[----:B------:R-:W-:Y:S01]  /*3180*/  SHF.L.U32 R5, R2, R5, RZ ;  /* 0x0000000502057219 */ /* 0x000fe200000006ff */
[----:B------:R2:W-:Y:S04]  /*3190*/  STS [UR37+0x120], R4 ;  /* 0x00012004ff007988 */ /* 0x0005e80008000825 */
[----:B------:R2:W-:Y:S04]  /*31a0*/  ATOMS.OR RZ, [UR6+0x14], R3 ;  /* 0x00001403ffff798c */ /* 0x0005e8000b000006 */
[----:B------:R2:W-:Y:S01]  /*31b0*/  ATOMS.OR RZ, [UR6+0x18], R5 ;  /* 0x00001805ffff798c */ /* 0x0005e2000b000006 */
[----:B------:R-:W-:Y:S03]  /*31c0*/  SYNCS.ARRIVE.TRANS64.RED.A1T0 RZ, [UR7], RZ ;  /* 0x000000ffffff79a7 */ /* 0x000fe60008100407 */
[----:B------:R2:W-:Y:S01]  /*31d0*/  ATOMS.XOR RZ, [UR6+0x10], R2 ;  /* 0x00001002ffff798c */ /* 0x0005e2000b800006 */
[----:B------:R-:W-:Y:S05]  /*31e0*/  BRA `(.L_x_63) ;  /* 0x0000000000107947 */ /* 0x000fea0003800000 */
.L_x_56:
[----:B------:R-:W-:-:S05]  /*31f0*/  MOV R2, 0xffffffff ;  /* 0xffffffff00027802 */ /* 0x000fca0000000f00 */
[----:B------:R1:W-:Y:S02]  /*3200*/  STS [UR37+0x120], R2 ;  /* 0x00012002ff007988 */ /* 0x0003e40008000825 */
[----:B-1----:R-:W-:Y:S02]  /*3210*/  MOV R2, 0x3230 ;  /* 0x0000323000027802 */ /* 0x002fe40000000f00 */
[----:B-----5:R-:W-:Y:S05]  /*3220*/  CALL.REL.NOINC `($__internal_1_$__cuda_sm10x_tcgen05_guardrail_trap_phase_invalid_during_alloc) ;  /* 0x0000005000a87944 */ /* 0x020fea0003c00000 */
.L_x_63:
[----:B------:R-:W-:Y:S05]  /*3230*/  WARPSYNC.ALL ;  /* 0x0000000000007948 */ /* 0x000fea0003800000 */
[----:B------:R-:W3:Y:S01]  /*3240*/  S2UR UR7, SR_CgaCtaId ;  /* 0x00000000000779c3 */ /* 0x000ee20000008800 */
[----:B------:R-:W-:Y:S01]  /*3250*/  UMOV UR6, 0x400 ;  /* 0x0000040000067882 */ /* 0x000fe20000000000 */
[----:B------:R-:W-:-:S06]  /*3260*/  NOP ;  /* 0x0000000000007918 */ /* 0x000fcc0000000000 */
[----:B------:R-:W-:Y:S06]  /*3270*/  BAR.ARV 0x6, 0xa0 ;  /* 0x0182800000007b1d */ /* 0x000fec0000002000 */
[----:B------:R-:W4:Y:S01]  /*3280*/  LDCU UR8, c[0x0][0x38c] ;  /* 0x00007180ff0877ac */ /* 0x000f220008000800 */
[----:B------:R-:W-:Y:S01]  /*3290*/  LOP3.LUT R0, R0, 0xffff, RZ, 0xc0, !PT ;  /* 0x0000ffff00007812 */ /* 0x000fe200078ec0ff */
[----:B-1----:R-:W-:Y:S01]  /*32a0*/  IMAD.MOV.U32 R9, RZ, RZ, 0x1 ;  /* 0x00000001ff097424 */ /* 0x002fe200078e00ff */
[----:B------:R-:W-:Y:S01]  /*32b0*/  LOP3.LUT R8, R8, 0xffff, RZ, 0xc0, !PT ;  /* 0x0000ffff08087812 */ /* 0x000fe200078ec0ff */
[----:B------:R-:W-:Y:S01]  /*32c0*/  UMOV UR19, URZ ;  /* 0x000000ff00137c82 */ /* 0x000fe20008000000 */
[----:B------:R-:W-:Y:S01]  /*32d0*/  R2UR UR11, R0 ;  /* 0x00000000000b72ca */ /* 0x000fe200000e0000 */
[----:B------:R-:W-:Y:S01]  /*32e0*/  UMOV UR18, URZ ;  /* 0x000000ff00127c82 */ /* 0x000fe20008000000 */
[----:B------:R-:W-:Y:S01]  /*32f0*/  R2UR UR12, R8 ;  /* 0x00000000080c72ca */ /* 0x000fe200000e0000 */
[----:B------:R-:W-:Y:S01]  /*3300*/  IMAD.MOV.U32 R8, RZ, RZ, RZ ;  /* 0x000000ffff087224 */ /* 0x000fe200078e00ff */
[----:B------:R-:W-:Y:S01]  /*3310*/  UMOV UR17, URZ ;  /* 0x000000ff00117c82 */ /* 0x000fe20008000000 */
[----:B---3--:R-:W-:-:S02]  /*3320*/  ULEA UR7, UR7, UR6, 0x18 ;  /* 0x0000000607077291 */ /* 0x008fc4000f8ec0ff */
[----:B------:R-:W-:Y:S02]  /*3330*/  UISETP.NE.AND UP2, UPT, UR5, URZ, UPT ;  /* 0x000000ff0500728c */ /* 0x000fe4000bf45270 */
[----:B------:R-:W-:Y:S02]  /*3340*/  UIADD3 UR13, UPT, UPT, UR7, 0x4300, URZ ;  /* 0x00004300070d7890 */ /* 0x000fe4000fffe0ff */
[----:B------:R-:W-:Y:S02]  /*3350*/  UIADD3 UR14, UPT, UPT, UR7, 0xc300, URZ ;  /* 0x0000c300070e7890 */ /* 0x000fe4000fffe0ff */
[----:B----4-:R-:W-:Y:S01]  /*3360*/  UIADD3 UR8, UPT, UPT, UR8, 0x7f, URZ ;  /* 0x0000007f08087890 */ /* 0x010fe2000fffe0ff */
[----:B--2---:R-:W1:Y:S01]  /*3370*/  LDS R2, [UR7+0x120] ;  /* 0x00012007ff027984 */ /* 0x004e620008000800 */
[----:B------:R-:W-:Y:S02]  /*3380*/  USHF.R.U32.HI UR13, URZ, 0x4, UR13 ;  /* 0x00000004ff0d7899 */ /* 0x000fe4000801160d */
[----:B------:R-:W-:-:S02]  /*3390*/  USHF.R.S32.HI UR6, URZ, 0x1f, UR8 ;  /* 0x0000001fff067899 */ /* 0x000fc40008011408 */
[----:B------:R-:W-:Y:S02]  /*33a0*/  USHF.R.U32.HI UR14, URZ, 0x4, UR14 ;  /* 0x00000004ff0e7899 */ /* 0x000fe4000801160e */
[----:B------:R-:W-:Y:S02]  /*33b0*/  ULEA.HI UR6, UR6, UR8, URZ, 0x7 ;  /* 0x0000000806067291 */ /* 0x000fe4000f8f38ff */
[----:B------:R-:W-:Y:S02]  /*33c0*/  ULOP3.LUT UR13, UR13, 0x3fff, URZ, 0xc0, !UPT ;  /* 0x00003fff0d0d7892 */ /* 0x000fe4000f8ec0ff */
[----:B------:R-:W-:Y:S02]  /*33d0*/  USHF.R.S32.HI UR6, URZ, 0x7, UR6 ;  /* 0x00000007ff067899 */ /* 0x000fe40008011406 */
[----:B------:R-:W-:Y:S02]  /*33e0*/  ULOP3.LUT UR14, UR14, 0x3fff, URZ, 0xc0, !UPT ;  /* 0x00003fff0e0e7892 */ /* 0x000fe4000f8ec0ff */
[----:B------:R-:W-:Y:S01]  /*33f0*/  UISETP.LT.AND UP0, UPT, UR6, 0x1, UPT ;  /* 0x000000010600788c */ /* 0x000fe2000bf01270 */
[----:B------:R-:W-:Y:S01]  /*3400*/  UMOV UR28, 0x0 ;  /* 0x00000000001c7882 */ /* 0x000fe20000000000 */
[----:B------:R-:W-:Y:S01]  /*3410*/  UMOV UR29, 0x8200010 ;  /* 0x08200010001d7882 */ /* 0x000fe20000000000 */
[----:B------:R-:W-:-:S02]  /*3420*/  ULOP3.LUT UR13, UR13, 0x10000, URZ, 0xfc, !UPT ;  /* 0x000100000d0d7892 */ /* 0x000fc4000f8efcff */
[----:B------:R-:W-:Y:S02]  /*3430*/  ULOP3.LUT UR14, UR14, 0x10000, URZ, 0xfc, !UPT ;  /* 0x000100000e0e7892 */ /* 0x000fe4000f8efcff */
[----:B------:R-:W-:Y:S01]  /*3440*/  USEL UR20, UR6, 0x1, !UP0 ;  /* 0x0000000106147887 */ /* 0x000fe2000c000000 */
[----:B------:R-:W-:Y:S01]  /*3450*/  UMOV UR26, 0x0 ;  /* 0x00000000001a7882 */ /* 0x000fe20000000000 */
[----:B------:R-:W-:Y:S01]  /*3460*/  UMOV UR27, 0x8200010 ;  /* 0x08200010001b7882 */ /* 0x000fe20000000000 */
[----:B------:R-:W-:Y:S01]  /*3470*/  UMOV UR24, 0x0 ;  /* 0x0000000000187882 */ /* 0x000fe20000000000 */
[----:B------:R-:W-:Y:S01]  /*3480*/  UMOV UR25, 0x8200010 ;  /* 0x0820001000197882 */ /* 0x000fe20000000000 */
[----:B------:R-:W-:Y:S01]  /*3490*/  UMOV UR22, 0x0 ;  /* 0x0000000000167882 */ /* 0x000fe20000000000 */
[----:B------:R-:W-:Y:S01]  /*34a0*/  UMOV UR23, 0x8200010 ;  /* 0x0820001000177882 */ /* 0x000fe20000000000 */
[----:B-1----:R-:W-:Y:S02]  /*34b0*/  R2UR UR21, R2 ;  /* 0x00000000021572ca */ /* 0x002fe400000e0000 */
[----:B------:R-:W-:-:S13]  /*34c0*/  CS2R R2, SRZ ;  /* 0x0000000000027805 */ /* 0x000fda000001ff00 */
.L_x_74:
[C---:B------:R-:W-:Y:S02]  /*34d0*/  LEA R0, R8.reuse, UR7, 0x3 ;  /* 0x0000000708007c11 */ /* 0x040fe4000f8e18ff */
[----:B------:R-:W-:Y:S02]  /*34e0*/  SHF.L.U32 R5, R3, 0x1f, RZ ;  /* 0x0000001f03057819 */ /* 0x000fe400000006ff */
[----:B------:R-:W-:Y:S02]  /*34f0*/  LEA R4, R8, UR7, 0x4 ;  /* 0x0000000708047c11 */ /* 0x000fe4000f8e20ff */
[----:B------:R-:W1:Y:S02]  /*3500*/  SYNCS.PHASECHK.TRANS64.TRYWAIT P0, [R0+URZ+0x70], R5 ;  /* 0x00007005000075a7 */ /* 0x000e6400080011ff */
[----:B-1-34-:R-:W-:Y:S05]  /*3510*/  @!P0 BRA `(.L_x_67) ;  /* 0x0000004800788947 */ /* 0x01afea0003800000 */
.L_x_141:
[----:B-1----:R-:W1:Y:S01]  /*3520*/  LDS.128 R4, [R4+0x100] ;  /* 0x0001000004047984 */ /* 0x002e620000000c00 */
[----:B------:R-:W-:Y:S02]  /*3530*/  VIADD R0, R0, 0x80 ;  /* 0x0000008000007836 */ /* 0x000fe40000000000 */
[----:B------:R-:W-:Y:S01]  /*3540*/  VIADD R8, R8, 0x1 ;  /* 0x0000000108087836 */ /* 0x000fe20000000000 */
[----:B------:R-:W-:Y:S01]  /*3550*/  @!PT LDS RZ, [RZ] ;  /* 0x00000000fffff984 */ /* 0x000fe20000000800 */
[----:B------:R-:W-:Y:S01]  /*3560*/  @!PT LDS RZ, [RZ] ;  /* 0x00000000fffff984 */ /* 0x000fe20000000800 */
[----:B------:R-:W-:Y:S01]  /*3570*/  @!PT LDS RZ, [RZ] ;  /* 0x00000000fffff984 */ /* 0x000fe20000000800 */
[----:B------:R-:W-:Y:S01]  /*3580*/  @!PT LDS RZ, [RZ] ;  /* 0x00000000fffff984 */ /* 0x000fe20000000800 */
[----:B------:R2:W-:Y:S06]  /*3590*/  MEMBAR.ALL.CTA ;  /* 0x0000000000007992 */ /* 0x0005ec0000008000 */
[----:B--2---:R-:W2:Y:S01]  /*35a0*/  FENCE.VIEW.ASYNC.S ;  /* 0x00000000000073c6 */ /* 0x004ea20000000000 */
[----:B------:R-:W-:-:S04]  /*35b0*/  PRMT R0, RZ, 0x654, R0 ;  /* 0x00000654ff007816 */ /* 0x000fc80000000000 */
[----:B--2---:R2:W-:Y:S01]  /*35c0*/  SYNCS.ARRIVE.TRANS64.RED.A1T0 RZ, [R0+URZ], RZ ;  /* 0x000000ff00ff79a7 */ /* 0x0045e200081004ff */
[----:B-1----:R-:W-:Y:S01]  /*35d0*/  LOP3.LUT P1, RZ, R6, 0x1, RZ, 0xc0, !PT ;  /* 0x0000000106ff7812 */ /* 0x002fe2000782c0ff */
[----:B--2---:R-:W-:-:S12]  /*35e0*/  BRA.U UP2, `(.L_x_68) ;  /* 0x0000000502087547 */ /* 0x004fd8000b800000 */
[----:B------:R-:W1:Y:S01]  /*35f0*/  LDCU UR8, c[0x0][0x38c] ;  /* 0x00007180ff0877ac */ /* 0x000e620008000800 */
[----:B------:R-:W-:Y:S02]  /*3600*/  PLOP3.LUT P2, PT, PT, PT, PT, 0x80, 0x8 ;  /* 0x000000000008781c */ /* 0x000fe40003f4f070 */
[----:B------:R-:W-:Y:S01]  /*3610*/  SHF.L.U32 R5, R9, 0x1f, RZ ;  /* 0x0000001f09057819 */ /* 0x000fe200000006ff */
[----:B------:R-:W-:Y:S02]  /*3620*/  ULEA UR9, UR19, UR7, 0x3 ;  /* 0x0000000713097291 */ /* 0x000fe4000f8e18ff */
[----:B------:R-:W-:Y:S02]  /*3630*/  ULEA UR10, UR19, UR21, 0x6 ;  /* 0x00000015130a7291 */ /* 0x000fe4000f8e30ff */
[----:B-1----:R-:W-:-:S06]  /*3640*/  UISETP.GE.AND UP0, UPT, UR8, 0x1, UPT ;  /* 0x000000010800788c */ /* 0x002fcc000bf06270 */
[----:B------:R-:W-:-:S05]  /*3650*/  PLOP3.LUT P0, PT, PT, PT, UP0, 0x80, 0x8 ;  /* 0x000000000008781c */ /* 0x000fca0003f0f008 */
[----:B------:R-:W-:-:S08]  /*3660*/  @UP0 ULEA UR8, UR18, UR7, 0x3 ;  /* 0x0000000712080291 */ /* 0x000fd0000f8e18ff */
[----:B------:R-:W-:-:S04]  /*3670*/  @P0 SHF.L.U32 R0, R2, 0x1f, RZ ;  /* 0x0000001f02000819 */ /* 0x000fc800000006ff */
[----:B------:R1:W2:Y:S01]  /*3680*/  @P0 SYNCS.PHASECHK.TRANS64.TRYWAIT P2, [UR8], R0 ;  /* 0x00000000ff0005a7 */ /* 0x0002a20008041108 */
[----:B------:R-:W3:Y:S02]  /*3690*/  SYNCS.PHASECHK.TRANS64.TRYWAIT P0, [UR9+0xb0], R5 ;  /* 0x0000b005ff0075a7 */ /* 0x000ee40008001109 */
[----:B-123--:R-:W-:Y:S05]  /*36a0*/  @!P0 BRA `(.L_x_69) ;  /* 0x0000004800288947 */ /* 0x00efea0003800000 */
.L_x_143:
[----:B------:R-:W-:Y:S01]  /*36b0*/  UMOV UR16, UR17 ;  /* 0x0000001100107c82 */ /* 0x000fe20008000000 */
[----:B------:R-:W-:Y:S05]  /*36c0*/  BRA.U !UP0, `(.L_x_70) ;  /* 0x0000000108c07547 */ /* 0x000fea000b800000 */
[----:B------:R-:W-:Y:S02]  /*36d0*/  UIADD3 UR16, UPT, UPT, UR20, UR17, URZ ;  /* 0x0000001114107290 */ /* 0x000fe4000fffe0ff */
[----:B------:R-:W-:Y:S01]  /*36e0*/  UPLOP3.LUT UP3, UPT, UPT, UPT, UPT, 0x40, 0x4 ;  /* 0x000000000004789c */ /* 0x000fe20003f6e870 */
[----:B------:R-:W-:Y:S01]  /*36f0*/  UMOV UR15, UR6 ;  /* 0x00000006000f7c82 */ /* 0x000fe20008000000 */
[----:B------:R-:W-:-:S09]  /*3700*/  UMOV UR46, UR18 ;  /* 0x00000012002e7c82 */ /* 0x000fd20008000000 */
.L_x_73:
[----:B--2---:R-:W-:Y:S01]  /*3710*/  ULEA UR8, UR46, UR7, 0x3 ;  /* 0x000000072e087291 */ /* 0x004fe2000f8e18ff */
[----:B---3--:R-:W-:Y:S11]  /*3720*/  @P2 BRA `(.L_x_71) ;  /* 0x00000000000c2947 */ /* 0x008ff60003800000 */
[----:B-1----:R-:W-:Y:S04]  /*3730*/  SHF.L.U32 R5, R2, 0x1f, RZ ;  /* 0x0000001f02057819 */ /* 0x002fe800000006ff */
[----:B------:R-:W1:Y:S02]  /*3740*/  SYNCS.PHASECHK.TRANS64.TRYWAIT P0, [UR8], R5 ;  /* 0x00000005ff0075a7 */ /* 0x000e640008001108 */
[----:B-1----:R-:W-:Y:S05]  /*3750*/  @!P0 BRA `(.L_x_72) ;  /* 0x0000004800148947 */ /* 0x002fea0003800000 */
.L_x_71:
[----:B------:R-:W-:Y:S01]  /*3760*/  UISETP.NE.AND UP0, UPT, UR15, 0x1, UPT ;  /* 0x000000010f00788c */ /* 0x000fe2000bf05270 */
[----:B------:R-:W-:Y:S01]  /*3770*/  PLOP3.LUT P2, PT, PT, PT, PT, 0x80, 0x8 ;  /* 0x000000000008781c */ /* 0x000fe20003f4f070 */
[----:B------:R-:W-:Y:S02]  /*3780*/  UIADD3 UR18, UPT, UPT, UR46, 0x1, URZ ;  /* 0x000000012e127890 */ /* 0x000fe4000fffe0ff */
[----:B------:R-:W-:Y:S02]  /*3790*/  ULEA UR32, UR46, UR14, 0x9 ;  /* 0x0000000e2e207291 */ /* 0x000fe4000f8e48ff */
[----:B------:R-:W-:Y:S01]  /*37a0*/  UISETP.NE.AND UP1, UPT, UR18, 0x4, UPT ;  /* 0x000000041200788c */ /* 0x000fe2000bf25270 */
[----:B------:R-:W-:Y:S01]  /*37b0*/  PLOP3.LUT P0, PT, PT, PT, UP0, 0x80, 0x8 ;  /* 0x000000000008781c */ /* 0x000fe20003f0f008 */
[----:B------:R-:W-:Y:S02]  /*37c0*/  UIADD3 UR44, UPT, UPT, UR32, 0x2, URZ ;  /* 0x00000002202c7890 */ /* 0x000fe4000fffe0ff */
[----:B------:R-:W-:Y:S02]  /*37d0*/  USEL UR31, URZ, 0x1, UP1 ;  /* 0x00000001ff1f7887 */ /* 0x000fe40008800000 */
[----:B------:R-:W-:Y:S02]  /*37e0*/  USEL UR18, UR18, URZ, UP1 ;  /* 0x000000ff12127287 */ /* 0x000fe40008800000 */
[----:B------:R-:W-:Y:S02]  /*37f0*/  UIADD3 UR40, UPT, UPT, UR32, 0x4, URZ ;  /* 0x0000000420287890 */ /* 0x000fe4000fffe0ff */
[----:B------:R-:W-:Y:S01]  /*3800*/  @UP0 ULEA UR30, UR18, UR7, 0x3 ;  /* 0x00000007121e0291 */ /* 0x000fe2000f8e18ff */
[----:B------:R-:W-:Y:S01]  /*3810*/  LOP3.LUT R2, R2, UR31, RZ, 0x3c, !PT ;  /* 0x0000001f02027c12 */ /* 0x000fe2000f8e3cff */
[----:B------:R-:W-:Y:S02]  /*3820*/  UIADD3 UR36, UPT, UPT, UR32, 0x6, URZ ;  /* 0x0000000620247890 */ /* 0x000fe4000fffe0ff */
[----:B------:R-:W-:Y:S01]  /*3830*/  UIADD3 UR8, UPT, UPT, UR8, 0x20, URZ ;  /* 0x0000002008087890 */ /* 0x000fe2000fffe0ff */
[----:B-1----:R-:W-:Y:S01]  /*3840*/  @P0 SHF.L.U32 R0, R2, 0x1f, RZ ;  /* 0x0000001f02000819 */ /* 0x002fe200000006ff */
[----:B------:R-:W-:Y:S02]  /*3850*/  UIADD3 UR17, UPT, UPT, UR17, 0x1, URZ ;  /* 0x0000000111117890 */ /* 0x000fe4000fffe0ff */
[----:B------:R-:W-:Y:S01]  /*3860*/  UIADD3 UR15, UPT, UPT, UR15, -0x1, URZ ;  /* 0xffffffff0f0f7890 */ /* 0x000fe2000fffe0ff */
[----:B------:R2:W3:Y:S01]  /*3870*/  @P0 SYNCS.PHASECHK.TRANS64.TRYWAIT P2, [UR30], R0 ;  /* 0x00000000ff0005a7 */ /* 0x0004e2000804111e */
[----:B------:R-:W-:Y:S02]  /*3880*/  ULEA UR30, UR46, UR13, 0x9 ;  /* 0x0000000d2e1e7291 */ /* 0x000fe4000f8e48ff */
[----:B------:R-:W-:Y:S02]  /*3890*/  UISETP.NE.AND UP0, UPT, UR17, UR16, UPT ;  /* 0x000000101100728c */ /* 0x000fe4000bf05270 */
[----:B------:R-:W-:Y:S02]  /*38a0*/  UIADD3 UR42, UPT, UPT, UR30, 0x2, URZ ;  /* 0x000000021e2a7890 */ /* 0x000fe4000fffe0ff */
[----:B------:R-:W-:Y:S02]  /*38b0*/  UIADD3 UR38, UPT, UPT, UR30, 0x4, URZ ;  /* 0x000000041e267890 */ /* 0x000fe4000fffe0ff */
[----:B------:R-:W-:Y:S01]  /*38c0*/  UIADD3 UR34, UPT, UPT, UR30, 0x6, URZ ;  /* 0x000000061e227890 */ /* 0x000fe2000fffe0ff */
[----:B------:R-:W-:Y:S01]  /*38d0*/  UMOV UR33, 0x40004040 ;  /* 0x4000404000217882 */ /* 0x000fe20000000000 */
[----:B------:R-:W-:Y:S01]  /*38e0*/  UMOV UR31, 0x40004040 ;  /* 0x40004040001f7882 */ /* 0x000fe20000000000 */
[----:B------:R-:W-:Y:S01]  /*38f0*/  UMOV UR45, 0x40004040 ;  /* 0x40004040002d7882 */ /* 0x000fe20000000000 */
[----:B------:R2:W-:Y:S01]  /*3900*/  UTCQMMA.2CTA gdesc[UR30], gdesc[UR32], tmem[UR10], tmem[UR28], idesc[UR29], UP3 ;  /* 0x00ff1c201e0075ea */ /* 0x0005e20009a0030a */
[----:B------:R-:W-:Y:S01]  /*3910*/  UPLOP3.LUT UP3, UPT, UPT, UPT, UPT, 0x80, 0x8 ;  /* 0x000000000008789c */ /* 0x000fe20003f6f070 */
[----:B------:R-:W-:Y:S01]  /*3920*/  UMOV UR43, 0x40004040 ;  /* 0x40004040002b7882 */ /* 0x000fe20000000000 */
[----:B------:R-:W-:Y:S01]  /*3930*/  UMOV UR41, 0x40004040 ;  /* 0x4000404000297882 */ /* 0x000fe20000000000 */
[----:B------:R2:W-:Y:S01]  /*3940*/  UTCQMMA.2CTA gdesc[UR42], gdesc[UR44], tmem[UR10], tmem[UR26], idesc[UR27], UPT ;  /* 0x00ff1a2c2a0075ea */ /* 0x0005e2000ba0030a */
[----:B------:R-:W-:Y:S01]  /*3950*/  UMOV UR39, 0x40004040 ;  /* 0x4000404000277882 */ /* 0x000fe20000000000 */
[----:B------:R-:W-:Y:S01]  /*3960*/  UMOV UR37, 0x40004040 ;  /* 0x4000404000257882 */ /* 0x000fe20000000000 */
[----:B------:R-:W-:Y:S01]  /*3970*/  UMOV UR35, 0x40004040 ;  /* 0x4000404000237882 */ /* 0x000fe20000000000 */
[----:B------:R2:W-:Y:S01]  /*3980*/  UTCQMMA.2CTA gdesc[UR38], gdesc[UR40], tmem[UR10], tmem[UR24], idesc[UR25], UPT ;  /* 0x00ff1828260075ea */ /* 0x0005e2000ba0030a */
[----:B------:R2:W-:Y:S01]  /*3990*/  UTCQMMA.2CTA gdesc[UR34], gdesc[UR36], tmem[UR10], tmem[UR22], idesc[UR23], UPT ;  /* 0x00ff1624220075ea */ /* 0x0005e2000ba0030a */
[----:B------:R2:W-:Y:S01]  /*39a0*/  UTCBAR.2CTA.MULTICAST [UR8], URZ, UR12 ;  /* 0x000000ff080073e9 */ /* 0x0005e2000820080c */
[----:B------:R-:W-:Y:S01]  /*39b0*/  UMOV UR46, UR18 ;  /* 0x00000012002e7c82 */ /* 0x000fe20008000000 */
[----:B------:R-:W-:Y:S05]  /*39c0*/  BRA.U UP0, `(.L_x_73) ;  /* 0xfffffffd00507547 */ /* 0x000fea000b83ffff */
.L_x_70:
[----:B------:R-:W-:Y:S01]  /*39d0*/  UIADD3 UR9, UPT, UPT, UR9, 0x90, URZ ;  /* 0x0000009009097890 */ /* 0x000fe2000fffe0ff */
[----:B------:R-:W-:-:S08]  /*39e0*/  UMOV UR17, UR16 ;  /* 0x0000001000117c82 */ /* 0x000fd00008000000 */
[----:B------:R4:W-:Y:S01]  /*39f0*/  UTCBAR.2CTA.MULTICAST [UR9], URZ, UR11 ;  /* 0x000000ff090073e9 */ /* 0x0009e2000820080b */
[----:B------:R-:W-:Y:S02]  /*3a00*/  NOP ;  /* 0x0000000000007918 */ /* 0x000fe40000000000 */
.L_x_68:
[----:B------:R-:W-:Y:S01]  /*3a10*/  UIADD3 UR19, UPT, UPT, UR19, 0x1, URZ ;  /* 0x0000000113137890 */ /* 0x000fe2000fffe0ff */
[----:B------:R-:W-:-:S03]  /*3a20*/  ISETP.NE.AND P0, PT, R8, 0x2, PT ;  /* 0x000000020800780c */ /* 0x000fc60003f05270 */
[----:B------:R-:W-:Y:S01]  /*3a30*/  UISETP.NE.AND UP0, UPT, UR19, 0x4, UPT ;  /* 0x000000041300788c */ /* 0x000fe2000bf05270 */
[----:B-12---:R-:W-:Y:S02]  /*3a40*/  SEL R0, RZ, 0x1, P0 ;  /* 0x00000001ff007807 */ /* 0x006fe40000000000 */
[----:B------:R-:W-:Y:S01]  /*3a50*/  SEL R8, R8, RZ, P0 ;  /* 0x000000ff08087207 */ /* 0x000fe20000000000 */
[----:B------:R-:W-:Y:S01]  /*3a60*/  USEL UR8, URZ, 0x1, UP0 ;  /* 0x00000001ff087887 */ /* 0x000fe20008000000 */
[----:B------:R-:W-:Y:S01]  /*3a70*/  LOP3.LUT R3, R3, R0, RZ, 0x3c, !PT ;  /* 0x0000000003037212 */ /* 0x000fe200078e3cff */
[----:B------:R-:W-:-:S04]  /*3a80*/  USEL UR19, UR19, URZ, UP0 ;  /* 0x000000ff13137287 */ /* 0x000fc80008000000 */
[----:B------:R-:W-:Y:S01]  /*3a90*/  LOP3.LUT R9, R9, UR8, RZ, 0x3c, !PT ;  /* 0x0000000809097c12 */ /* 0x000fe2000f8e3cff */
[----:B------:R-:W-:Y:S07]  /*3aa0*/  @P1 BRA `(.L_x_74) ;  /* 0xfffffff800881947 */ /* 0x000fee000383ffff */
[----:B------:R-:W1:Y:S01]  /*3ab0*/  S2UR UR6, SR_CgaCtaId ;  /* 0x00000000000679c3 */ /* 0x000e620000008800 */
[----:B------:R-:W-:Y:S01]  /*3ac0*/  ELECT P0, URZ, PT ;  /* 0x0000000000ff782f */ /* 0x000fe20003800000 */
[----:B------:R-:W-:Y:S01]  /*3ad0*/  HFMA2 R0, -RZ, RZ, 0, 5.9604644775390625e-08 ;  /* 0x00000001ff007431 */ /* 0x000fe200000001ff */
[----:B------:R-:W-:-:S05]  /*3ae0*/  UMOV UR8, 0x40 ;  /* 0x0000004000087882 */ /* 0x000fca0000000000 */
[----:B------:R-:W-:Y:S01]  /*3af0*/  UVIRTCOUNT.DEALLOC.SMPOOL 0x80 ;  /* 0x000000800000784c */ /* 0x000fe20000000000 */
[----:B------:R-:W-:Y:S02]  /*3b00*/  UISETP.NE.AND UP0, UPT, UR5, URZ, UPT ;  /* 0x000000ff0500728c */ /* 0x000fe4000bf05270 */
[----:B-1----:R-:W-:-:S09]  /*3b10*/  ULEA UR6, UR6, UR8, 0x18 ;  /* 0x0000000806067291 */ /* 0x002fd2000f8ec0ff */
[----:B------:R1:W-:Y:S01]  /*3b20*/  @P0 STS.U8 [UR6+0x1c], R0 ;  /* 0x00001c00ff000988 */ /* 0x0003e20008000006 */
[----:B------:R-:W-:Y:S05]  /*3b30*/  BRA.U UP0, `(.L_x_75) ;  /* 0x0000000100a07547 */ /* 0x000fea000b800000 */
[----:B------:R-:W-:Y:S01]  /*3b40*/  UIADD3 UR5, UPT, UPT, UR7, 0xb0, URZ ;  /* 0x000000b007057890 */ /* 0x000fe2000fffe0ff */
[----:B------:R-:W-:-:S03]  /*3b50*/  SHF.L.U32 R3, R9, 0x1f, RZ ;  /* 0x0000001f09037819 */ /* 0x000fc600000006ff */
[----:B------:R-:W-:-:S09]  /*3b60*/  ULEA UR8, UR19, UR5, 0x3 ;  /* 0x0000000513087291 */ /* 0x000fd2000f8e18ff */
[----:B------:R-:W2:Y:S02]  /*3b70*/  SYNCS.PHASECHK.TRANS64.TRYWAIT P0, [UR8], R3 ;  /* 0x00000003ff0075a7 */ /* 0x000ea40008001108 */
[----:B--2---:R-:W-:Y:S05]  /*3b80*/  @!P0 BRA `(.L_x_76) ;  /* 0x0000004400208947 */ /* 0x004fea0003800000 */
.L_x_146:
[----:B----4-:R-:W-:-:S04]  /*3b90*/  UIADD3 UR9, UPT, UPT, UR19, 0x1, URZ ;  /* 0x0000000113097890 */ /* 0x010fc8000fffe0ff */
        /* <DEDUP_REMOVED lines=8> */
.L_x_148:
        /* <DEDUP_REMOVED lines=9> */
.L_x_150:
[----:B------:R-:W-:-:S04]  /*3cb0*/  UIADD3 UR9, UPT, UPT, UR9, 0x1, URZ ;  /* 0x0000000109097890 */ /* 0x000fc8000fffe0ff */
[----:B------:R-:W-:-:S04]  /*3cc0*/  UISETP.NE.AND UP1, UPT, UR9, 0x4, UPT ;  /* 0x000000040900788c */ /* 0x000fc8000bf25270 */
[----:B------:R-:W-:Y:S02]  /*3cd0*/  USEL UR8, URZ, 0x1, UP1 ;  /* 0x00000001ff087887 */ /* 0x000fe40008800000 */
[----:B------:R-:W-:-:S04]  /*3ce0*/  USEL UR9, UR9, URZ, UP1 ;  /* 0x000000ff09097287 */ /* 0x000fc80008800000 */
[----:B------:R-:W-:Y:S01]  /*3cf0*/  ULEA UR9, UR9, UR5, 0x3 ;  /* 0x0000000509097291 */ /* 0x000fe2000f8e18ff */
[----:B-1----:R-:W-:-:S04]  /*3d00*/  LOP3.LUT R3, R2, UR8, RZ, 0x3c, !PT ;  /* 0x0000000802037c12 */ /* 0x002fc8000f8e3cff */
[----:B------:R-:W-:Y:S01]  /*3d10*/  SHF.L.U32 R3, R3, 0x1f, RZ ;  /* 0x0000001f03037819 */ /* 0x000fe200000006ff */
[----:B------:R-:W-:-:S04]  /*3d20*/  IMAD.U32 R0, RZ, RZ, UR9 ;  /* 0x00000009ff007e24 */ /* 0x000fc8000f8e00ff */
[----:B------:R1:W2:Y:S03]  /*3d30*/  SYNCS.PHASECHK.TRANS64.TRYWAIT P0, [R0+URZ], R3 ;  /* 0x00000003000075a7 */ /* 0x0002a600080011ff */
[----:B--2---:R-:W-:Y:S05]  /*3d40*/  @!P0 NANOSLEEP.SYNCS 0x989680 ;  /* 0x009896800000895d */ /* 0x004fea0003900000 */
[----:B------:R-:W2:Y:S02]  /*3d50*/  @!P0 SYNCS.PHASECHK.TRANS64 P0, [R0+URZ], R3 ;  /* 0x00000003000085a7 */ /* 0x000ea400080010ff */
[----:B--2---:R-:W-:Y:S05]  /*3d60*/  @P0 BRA `(.L_x_79) ;  /* 0x0000000000200947 */ /* 0x004fea0003800000 */
.L_x_80:
[----:B--2---:R2:W4:Y:S02]  /*3d70*/  SYNCS.PHASECHK.TRANS64.TRYWAIT P0, [R0+URZ], R3 ;  /* 0x00000003000075a7 */ /* 0x00452400080011ff */
[----:B----4-:R-:W-:Y:S05]  /*3d80*/  @!P0 NANOSLEEP.SYNCS 0x989680 ;  /* 0x009896800000895d */ /* 0x010fea0003900000 */
[----:B------:R-:W4:Y:S02]  /*3d90*/  @!P0 SYNCS.PHASECHK.TRANS64 P0, [R0+URZ], R3 ;  /* 0x00000003000085a7 */ /* 0x000f2400080010ff */
[----:B----4-:R-:W-:Y:S05]  /*3da0*/  @!P0 BRA `(.L_x_80) ;  /* 0xfffffffc00f08947 */ /* 0x010fea000383ffff */
[----:B------:R-:W-:Y:S05]  /*3db0*/  BRA `(.L_x_79) ;  /* 0x00000000000c7947 */ /* 0x000fea0003800000 */
.L_x_75:
[----:B------:R-:W-:-:S04]  /*3dc0*/  UIADD3 UR5, UPT, UPT, UR7, 0xf0, URZ ;  /* 0x000000f007057890 */ /* 0x000fc8000fffe0ff */
[----:B------:R-:W-:-:S09]  /*3dd0*/  UPRMT UR5, UR4, 0x654, UR5 ;  /* 0x0000065404057896 */ /* 0x000fd20008000005 */
[----:B------:R-:W-:Y:S03]  /*3de0*/  SYNCS.ARRIVE.TRANS64.RED.A1T0 RZ, [UR5], RZ ;  /* 0x000000ffffff79a7 */ /* 0x000fe60008100405 */
.L_x_79:
[----:B-12---:R-:W-:Y:S01]  /*3df0*/  SHF.L.U32 R3, RZ, 0x1f, RZ ;  /* 0x0000001fff037819 */ /* 0x006fe200000006ff */
[----:B------:R-:W-:Y:S01]  /*3e00*/  UIADD3 UR5, UPT, UPT, UR7, 0xf0, URZ ;  /* 0x000000f007057890 */ /* 0x000fe2000fffe0ff */
[----:B------:R-:W-:Y:S02]  /*3e10*/  PLOP3.LUT P0, PT, PT, PT, UP0, 0x80, 0x8 ;  /* 0x000000000008781c */ /* 0x000fe40003f0f008 */
[----:B------:R-:W1:Y:S02]  /*3e20*/  SYNCS.PHASECHK.TRANS64.TRYWAIT P1, [UR7+0xf0], R3 ;  /* 0x0000f003ff0075a7 */ /* 0x000e640008021107 */
[----:B-1----:R-:W-:Y:S09]  /*3e30*/  @!P1 BRA `(.L_x_81) ;  /* 0x0000004000bc9947 */ /* 0x002ff20003800000 */
.L_x_152:
[----:B------:R-:W-:Y:S01]  /*3e40*/  @!UP0 UPRMT UR5, UR4, 0x654, UR5 ;  /* 0x0000065404058896 */ /* 0x000fe20008000005 */
[----:B------:R-:W-:Y:S02]  /*3e50*/  UMOV UR8, 0xffff ;  /* 0x0000ffff00087882 */ /* 0x000fe40000000000 */
[----:B------:R-:W-:-:S06]  /*3e60*/  UMOV UR4, 0x1 ;  /* 0x0000000100047882 */ /* 0x000fcc0000000000 */
[----:B------:R-:W-:Y:S01]  /*3e70*/  @!P0 SYNCS.ARRIVE.TRANS64.RED.A1T0 RZ, [UR5], RZ ;  /* 0x000000ffffff89a7 */ /* 0x000fe20008100405 */
[----:B------:R-:W-:Y:S01]  /*3e80*/  NOP ;  /* 0x0000000000007918 */ /* 0x000fe20000000000 */
[----:B-1----:R-:W1:Y:S01]  /*3e90*/  LDS R0, [UR6+0x14] ;  /* 0x00001406ff007984 */ /* 0x002e620008000800 */
[----:B------:R-:W-:-:S04]  /*3ea0*/  ULOP3.LUT UR5, UR21, 0xffff, URZ, 0xc0, !UPT ;  /* 0x0000ffff15057892 */ /* 0x000fc8000f8ec0ff */
[----:B------:R-:W-:-:S04]  /*3eb0*/  USHF.R.U32.HI UR5, URZ, 0x5, UR5 ;  /* 0x00000005ff057899 */ /* 0x000fc80008011605 */
[----:B------:R-:W-:Y:S02]  /*3ec0*/  USHF.L.U32 UR8, UR8, UR5, URZ ;  /* 0x0000000508087299 */ /* 0x000fe400080006ff */
[----:B------:R-:W-:-:S04]  /*3ed0*/  USHF.L.U32 UR4, UR4, UR5, URZ ;  /* 0x0000000504047299 */ /* 0x000fc800080006ff */
[----:B-1----:R-:W-:-:S04]  /*3ee0*/  LOP3.LUT R0, R0, UR8, RZ, 0xc0, !PT ;  /* 0x0000000800007c12 */ /* 0x002fc8000f8ec0ff */
[----:B------:R-:W-:-:S13]  /*3ef0*/  ISETP.NE.AND P0, PT, R0, UR8, PT ;  /* 0x0000000800007c0c */ /* 0x000fda000bf05270 */
[----:B------:R-:W-:Y:S05]  /*3f00*/  @P0 BRA `(.L_x_82) ;  /* 0x0000000000580947 */ /* 0x000fea0003800000 */
[----:B------:R-:W1:Y:S02]  /*3f10*/  LDS R0, [UR6+0x18] ;  /* 0x00001806ff007984 */ /* 0x000e640008000800 */
[----:B-1----:R-:W-:-:S04]  /*3f20*/  LOP3.LUT R0, R0, UR4, RZ, 0xc0, !PT ;  /* 0x0000000400007c12 */ /* 0x002fc8000f8ec0ff */
[----:B------:R-:W-:-:S13]  /*3f30*/  ISETP.NE.AND P0, PT, R0, UR4, PT ;  /* 0x0000000400007c0c */ /* 0x000fda000bf05270 */
[----:B------:R-:W-:Y:S05]  /*3f40*/  @P0 BRA `(.L_x_83) ;  /* 0x00000000003c0947 */ /* 0x000fea0003800000 */
[----:B------:R-:W1:Y:S01]  /*3f50*/  S2R R2, SR_LANEID ;  /* 0x0000000000027919 */ /* 0x000e620000000000 */
[----:B------:R-:W-:Y:S01]  /*3f60*/  ULOP3.LUT UR8, URZ, UR8, URZ, 0x33, !UPT ;  /* 0x00000008ff087292 */ /* 0x000fe2000f8e33ff */
[----:B------:R-:W-:Y:S01]  /*3f70*/  LOP3.LUT R4, RZ, UR4, RZ, 0x33, !PT ;  /* 0x00000004ff047c12 */ /* 0x000fe2000f8e33ff */
[----:B------:R-:W-:Y:S02]  /*3f80*/  VOTEU.ANY UR7, UPT, PT ;  /* 0x0000000000077886 */ /* 0x000fe400038e0100 */
[----:B------:R-:W-:Y:S01]  /*3f90*/  UFLO.U32 UR7, UR7 ;  /* 0x00000007000772bd */ /* 0x000fe200080e0000 */
[----:B------:R-:W2:Y:S01]  /*3fa0*/  REDUX UR4, R4 ;  /* 0x00000000040473c4 */ /* 0x000ea20000000000 */
[----:B------:R-:W-:-:S06]  /*3fb0*/  IMAD.U32 R0, RZ, RZ, UR8 ;  /* 0x00000008ff007e24 */ /* 0x000fcc000f8e00ff */
[----:B------:R1:W-:Y:S01]  /*3fc0*/  UTCATOMSWS.AND URZ, UR8 ;  /* 0x0000000800ff79e3 */ /* 0x0003e20008000000 */
[----:B------:R-:W3:Y:S01]  /*3fd0*/  REDUX UR5, R0 ;  /* 0x00000000000573c4 */ /* 0x000ee20000000000 */
[----:B-1----:R-:W-:Y:S01]  /*3fe0*/  ISETP.EQ.U32.AND P0, PT, R2, UR7, PT ;  /* 0x0000000702007c0c */ /* 0x002fe2000bf02070 */
[----:B--2---:R-:W-:Y:S01]  /*3ff0*/  IMAD.U32 R2, RZ, RZ, UR4 ;  /* 0x00000004ff027e24 */ /* 0x004fe2000f8e00ff */
[----:B---3--:R-:W-:-:S11]  /*4000*/  MOV R3, UR5 ;  /* 0x0000000500037c02 */ /* 0x008fd60008000f00 */
[----:B------:R1:W-:Y:S04]  /*4010*/  @P0 ATOMS.AND RZ, [UR6+0x14], R3 ;  /* 0x00001403ffff098c */ /* 0x0003e8000a800006 */
[----:B------:R1:W-:Y:S01]  /*4020*/  @P0 ATOMS.AND RZ, [UR6+0x18], R2 ;  /* 0x00001802ffff098c */ /* 0x0003e2000a800006 */
[----:B------:R-:W-:Y:S05]  /*4030*/  BRA `(.L_x_84) ;  /* 0x0000000000147947 */ /* 0x000fea0003800000 */
.L_x_83:
[----:B------:R-:W-:Y:S02]  /*4040*/  MOV R2, 0x4060 ;  /* 0x0000406000027802 */ /* 0x000fe40000000f00 */
[----:B---345:R-:W-:Y:S05]  /*4050*/  CALL.REL.NOINC `($__internal_0_$__cuda_sm10x_tcgen05_guardrail_trap_col_being_dealloced_not_returned_by_alloc) ;  /* 0x0000004400107944 */ /* 0x038fea0003c00000 */
[----:B------:R-:W-:Y:S05]  /*4060*/  BRA `(.L_x_84) ;  /* 0x0000000000087947 */ /* 0x000fea0003800000 */
.L_x_82:
[----:B------:R-:W-:Y:S02]  /*4070*/  MOV R2, 0x4090 ;  /* 0x0000409000027802 */ /* 0x000fe40000000f00 */
[----:B---345:R-:W-:Y:S05]  /*4080*/  CALL.REL.NOINC `($__internal_2_$__cuda_sm10x_tcgen05_guardrail_trap_unallocated_columns_being_dealloced) ;  /* 0x00000044001c7944 */ /* 0x038fea0003c00000 */
.L_x_84:
[----:B------:R-:W-:Y:S01]  /*4090*/  NOP ;  /* 0x0000000000007918 */ /* 0x000fe20000000000 */
[----:B----4-:R-:W-:Y:S05]  /*40a0*/  EXIT ;  /* 0x000000000000794d */ /* 0x010fea0003800000 */
.L_x_55:
[----:B------:R-:W-:-:S09]  /*40b0*/  UISETP.NE.OR UP5, UPT, UR10, 0x3, !UP5 ;  /* 0x000000030a00788c */ /* 0x000fd2000efa5670 */
[----:B------:R-:W-:Y:S05]  /*40c0*/  BRA.U UP5, `(.L_x_85) ;  /* 0x0000000d05707547 */ /* 0x000fea000b800000 */
[----:B------:R-:W1:Y:S01]  /*40d0*/  LDC R0, c[0x0][0xb30] ;  /* 0x0002cc00ff007b82 */ /* 0x000e620000000800 */
[----:B------:R-:W2:Y:S01]  /*40e0*/  LDCU.64 UR8, c[0x0][0x888] ;  /* 0x00011100ff0877ac */ /* 0x000ea20008000a00 */
[----:B------:R-:W-:Y:S02]  /*40f0*/  HFMA2 R29, -RZ, RZ, 0, 0 ;  /* 0x00000000ff1d7431 */ /* 0x000fe400000001ff */
[----:B------:R-:W-:Y:S01]  /*4100*/  IMAD.MOV.U32 R31, RZ, RZ, 0x1 ;  /* 0x00000001ff1f7424 */ /* 0x000fe200078e00ff */
[----:B------:R-:W-:Y:S01]  /*4110*/  MOV R23, 0x1000 ;  /* 0x0000100000177802 */ /* 0x000fe20000000f00 */
[----:B------:R-:W3:Y:S01]  /*4120*/  LDCU.64 UR4, c[0x0][0x890] ;  /* 0x00011200ff0477ac */ /* 0x000ee20008000a00 */
[----:B------:R-:W-:Y:S01]  /*4130*/  IMAD.MOV.U32 R30, RZ, RZ, RZ ;  /* 0x000000ffff1e7224 */ /* 0x000fe200078e00ff */
[----:B------:R-:W4:Y:S01]  /*4140*/  LDC R19, c[0x0][0x370] ;  /* 0x0000dc00ff137b82 */ /* 0x000f220000000800 */
[----:B------:R-:W-:Y:S01]  /*4150*/  UMOV UR7, 0x400 ;  /* 0x0000040000077882 */ /* 0x000fe20000000000 */
[----:B------:R-:W-:-:S02]  /*4160*/  UPLOP3.LUT UP1, UPT, UPT, UPT, UPT, 0x40, 0x4 ;  /* 0x000000000004789c */ /* 0x000fc40003f2e870 */
[----:B------:R-:W-:-:S04]  /*4170*/  ULEA UR7, UR37, UR7, 0x18 ;  /* 0x0000000725077291 */ /* 0x000fc8000f8ec0ff */
[----:B------:R-:W4:Y:S01]  /*4180*/  LDC R2, c[0x0][0xb0c] ;  /* 0x0002c300ff027b82 */ /* 0x000f220000000800 */
[----:B------:R-:W-:Y:S02]  /*4190*/  UIADD3 UR13, UPT, UPT, UR7, 0x48, URZ ;  /* 0x00000048070d7890 */ /* 0x000fe4000fffe0ff */
[----:B--2---:R-:W-:Y:S02]  /*41a0*/  UISETP.NE.U32.AND UP3, UPT, UR8, URZ, UPT ;  /* 0x000000ff0800728c */ /* 0x004fe4000bf65070 */
[----:B------:R-:W-:Y:S02]  /*41b0*/  UIADD3 UR25, UPT, UPT, UR7, 0x40, URZ ;  /* 0x0000004007197890 */ /* 0x000fe4000fffe0ff */
[----:B---3--:R-:W-:Y:S01]  /*41c0*/  UISETP.NE.U32.AND UP4, UPT, UR4, URZ, UPT ;  /* 0x000000ff0400728c */ /* 0x008fe2000bf85070 */
[----:B------:R-:W2:Y:S01]  /*41d0*/  LDC R18, c[0x0][0xb20] ;  /* 0x0002c800ff127b82 */ /* 0x000ea20000000800 */
[----:B-1----:R-:W-:Y:S01]  /*41e0*/  ISETP.NE.AND P1, PT, R0, 0x1, PT ;  /* 0x000000010000780c */ /* 0x002fe20003f25270 */
[----:B------:R-:W-:-:S02]  /*41f0*/  UISETP.NE.AND.EX UP3, UPT, UR9, URZ, UPT, UP3 ;  /* 0x000000ff0900728c */ /* 0x000fc4000bf65330 */
[----:B------:R-:W-:Y:S02]  /*4200*/  UPRMT UR13, UR37, 0x654, UR13 ;  /* 0x00000654250d7896 */ /* 0x000fe4000800000d */
[----:B------:R-:W-:Y:S02]  /*4210*/  UISETP.NE.AND.EX UP4, UPT, UR5, URZ, UPT, UP4 ;  /* 0x000000ff0500728c */ /* 0x000fe4000bf85340 */
[----:B------:R-:W1:Y:S08]  /*4220*/  LDC.64 R32, c[0x0][0x348] ;  /* 0x0000d200ff207b82 */ /* 0x000e700000000a00 */
[----:B------:R-:W3:Y:S08]  /*4230*/  LDC.64 R16, c[0x0][0xb10] ;  /* 0x0002c400ff107b82 */ /* 0x000ef00000000a00 */
[----:B------:R-:W1:Y:S08]  /*4240*/  LDC.64 R6, c[0x0][0xb18] ;  /* 0x0002c600ff067b82 */ /* 0x000e700000000a00 */
[----:B------:R-:W1:Y:S08]  /*4250*/  LDC.64 R4, c[0x0][0xb28] ;  /* 0x0002ca00ff047b82 */ /* 0x000e700000000a00 */
[----:B--2-4-:R-:W1:Y:S02]  /*4260*/  LDC R22, c[0x0][0x374] ;  /* 0x0000dd00ff167b82 */ /* 0x014e640000000800 */
.L_x_94:
[C---:B------:R-:W-:Y:S02]  /*4270*/  LEA R0, R30.reuse, UR7, 0x3 ;  /* 0x000000071e007c11 */ /* 0x040fe4000f8e18ff */
[----:B------:R-:W-:Y:S02]  /*4280*/  SHF.L.U32 R3, R29, 0x1f, RZ ;  /* 0x0000001f1d037819 */ /* 0x000fe400000006ff */
[----:B------:R-:W-:Y:S02]  /*4290*/  LEA R24, R30, UR7, 0x4 ;  /* 0x000000071e187c11 */ /* 0x000fe4000f8e20ff */
[----:B--2---:R-:W2:Y:S02]  /*42a0*/  SYNCS.PHASECHK.TRANS64.TRYWAIT P0, [R0+URZ+0x70], R3 ;  /* 0x00007003000075a7 */ /* 0x004ea400080011ff */
[----:B--2---:R-:W-:Y:S05]  /*42b0*/  @!P0 BRA `(.L_x_86) ;  /* 0x0000003c00b48947 */ /* 0x004fea0003800000 */
.L_x_153:
[----:B------:R-:W-:Y:S01]  /*42c0*/  ISETP.GE.AND P0, PT, R40, 0x1, PT ;  /* 0x000000012800780c */ /* 0x000fe20003f06270 */
[----:B------:R-:W4:Y:S01]  /*42d0*/  LDS.128 R24, [R24+0x100] ;  /* 0x0001000018187984 */ /* 0x000f220000000c00 */
[----:B--2---:R-:W-:Y:S01]  /*42e0*/  VIADD R0, R0, 0x80 ;  /* 0x0000008000007836 */ /* 0x004fe20000000000 */
[----:B------:R-:W-:Y:S01]  /*42f0*/  @!PT LDS RZ, [RZ] ;  /* 0x00000000fffff984 */ /* 0x000fe20000000800 */
[----:B------:R-:W-:Y:S01]  /*4300*/  @!PT LDS RZ, [RZ] ;  /* 0x00000000fffff984 */ /* 0x000fe20000000800 */
[----:B------:R-:W-:Y:S01]  /*4310*/  @!PT LDS RZ, [RZ] ;  /* 0x00000000fffff984 */ /* 0x000fe20000000800 */
[----:B------:R-:W-:Y:S01]  /*4320*/  @!PT LDS RZ, [RZ] ;  /* 0x00000000fffff984 */ /* 0x000fe20000000800 */
[----:B------:R2:W-:Y:S06]  /*4330*/  MEMBAR.ALL.CTA ;  /* 0x0000000000007992 */ /* 0x0005ec0000008000 */
[----:B--2---:R-:W2:Y:S01]  /*4340*/  FENCE.VIEW.ASYNC.S ;  /* 0x00000000000073c6 */ /* 0x004ea20000000000 */
[----:B------:R-:W-:Y:S04]  /*4350*/  PRMT R0, RZ, 0x654, R0 ;  /* 0x00000654ff007816 */ /* 0x000fe80000000000 */
[----:B--2---:R2:W-:Y:S01]  /*4360*/  SYNCS.ARRIVE.TRANS64.RED.A1T0 RZ, [R0+URZ], RZ ;  /* 0x000000ff00ff79a7 */ /* 0x0045e200081004ff */
[----:B----4-:R-:W-:Y:S11]  /*4370*/  LOP3.LUT P3, RZ, R26, 0x1, RZ, 0xc0, !PT ;  /* 0x000000011aff7812 */ /* 0x010ff6000786c0ff */
[----:B------:R-:W-:Y:S02]  /*4380*/  @!UPT UIADD3 URZ, UPT, UPT, URZ, URZ, URZ ;  /* 0x000000fffffff290 */ /* 0x000fe4000fffe0ff */
[----:B------:R-:W-:Y:S02]  /*4390*/  @P3 MOV R13, R24 ;  /* 0x00000018000d3202 */ /* 0x000fe40000000f00 */
[----:B------:R-:W-:Y:S01]  /*43a0*/  @P3 LOP3.LUT R8, R25, 0xffff, RZ, 0xc0, !PT ;  /* 0x0000ffff19083812 */ /* 0x000fe200078ec0ff */
[----:B--2---:R-:W-:Y:S06]  /*43b0*/  @!P0 BRA `(.L_x_87) ;  /* 0x0000000000a48947 */ /* 0x004fec0003800000 */
[----:B-1----:R-:W-:Y:S01]  /*43c0*/  IMAD.HI.U32 R35, R22, R7, RZ ;  /* 0x0000000716237227 */ /* 0x002fe200078e00ff */
[----:B------:R-:W-:Y:S02]  /*43d0*/  ISETP.NE.AND P0, PT, R6, 0x1, PT ;  /* 0x000000010600780c */ /* 0x000fe40003f05270 */
[----:B------:R-:W-:Y:S01]  /*43e0*/  ISETP.NE.AND P2, PT, R40, 0x1, PT ;  /* 0x000000012800780c */ /* 0x000fe20003f45270 */
[----:B---3--:R-:W-:Y:S01]  /*43f0*/  IMAD.HI.U32 R34, R19, R16, RZ ;  /* 0x0000001013227227 */ /* 0x008fe200078e00ff */
[----:B------:R-:W-:Y:S02]  /*4400*/  SHF.R.U32.HI R35, RZ, R18, R35 ;  /* 0x00000012ff237219 */ /* 0x000fe40000011623 */
[----:B------:R-:W-:Y:S01]  /*4410*/  ISETP.NE.AND P4, PT, R2, 0x1, PT ;  /* 0x000000010200780c */ /* 0x000fe20003f85270 */
[----:B------:R-:W-:Y:S01]  /*4420*/  IMAD.HI.U32 R36, R13, R16, RZ ;  /* 0x000000100d247227 */ /* 0x000fe200078e00ff */
[----:B------:R-:W-:Y:S02]  /*4430*/  SHF.R.U32.HI R34, RZ, R17, R34 ;  /* 0x00000011ff227219 */ /* 0x000fe40000011622 */
[----:B------:R-:W-:Y:S01]  /*4440*/  SEL R3, R22, R35, !P0 ;  /* 0x0000002316037207 */ /* 0x000fe20004000000 */
[C---:B------:R-:W-:Y:S01]  /*4450*/  IMAD.HI.U32 R35, R8.reuse, R7, RZ ;  /* 0x0000000708237227 */ /* 0x040fe200078e00ff */
[----:B------:R-:W-:Y:S02]  /*4460*/  SEL R11, R19, R34, !P4 ;  /* 0x00000022130b7207 */ /* 0x000fe40006000000 */
[----:B------:R-:W-:Y:S01]  /*4470*/  SHF.R.U32.HI R36, RZ, R17, R36 ;  /* 0x00000011ff247219 */ /* 0x000fe20000011624 */
[----:B------:R-:W-:Y:S01]  /*4480*/  IMAD.HI.U32 R38, R3, R4, RZ ;  /* 0x0000000403267227 */ /* 0x000fe200078e00ff */
[----:B------:R-:W-:Y:S03]  /*4490*/  SHF.R.U32.HI R35, RZ, R18, R35 ;  /* 0x00000012ff237219 */ /* 0x000fe60000011623 */
[----:B------:R-:W-:Y:S01]  /*44a0*/  IMAD.HI.U32 R34, R11, R4, RZ ;  /* 0x000000040b227227 */ /* 0x000fe200078e00ff */
[----:B------:R-:W-:Y:S02]  /*44b0*/  @P2 SHF.R.U32.HI R3, RZ, R5, R38 ;  /* 0x00000005ff032219 */ /* 0x000fe40000011626 */
[----:B------:R-:W-:Y:S02]  /*44c0*/  SEL R9, R8, R35, !P0 ;  /* 0x0000002308097207 */ /* 0x000fe40004000000 */
[----:B------:R-:W-:Y:S01]  /*44d0*/  @P2 SHF.R.U32.HI R11, RZ, R5, R34 ;  /* 0x00000005ff0b2219 */ /* 0x000fe20000011622 */
[C---:B------:R-:W-:Y:S01]  /*44e0*/  IMAD R10, R40.reuse, R3, RZ ;  /* 0x00000003280a7224 */ /* 0x040fe200078e02ff */
[----:B------:R-:W-:Y:S01]  /*44f0*/  SEL R3, R13, R36, !P4 ;  /* 0x000000240d037207 */ /* 0x000fe20006000000 */
[C---:B------:R-:W-:Y:S03]  /*4500*/  IMAD.HI.U32 R14, R9.reuse, R4, RZ ;  /* 0x00000004090e7227 */ /* 0x040fe600078e00ff */
[----:B------:R-:W-:Y:S01]  /*4510*/  ISETP.GE.AND P0, PT, R9, R10, PT ;  /* 0x0000000a0900720c */ /* 0x000fe20003f06270 */
[C---:B------:R-:W-:Y:S01]  /*4520*/  IMAD R12, R40.reuse, R11, RZ ;  /* 0x0000000b280c7224 */ /* 0x040fe200078e02ff */
[-C--:B------:R-:W-:Y:S04]  /*4530*/  SHF.R.U32.HI R14, RZ, R5.reuse, R14 ;  /* 0x00000005ff0e7219 */ /* 0x080fe8000001160e */
[----:B------:R-:W-:Y:S02]  /*4540*/  ISETP.GE.OR P0, PT, R3, R12, P0 ;  /* 0x0000000c0300720c */ /* 0x000fe40000706670 */
[----:B------:R-:W-:Y:S05]  /*4550*/  SEL R15, R9, R14, !P2 ;  /* 0x0000000e090f7207 */ /* 0x000fea0005000000 */
[----:B------:R-:W-:Y:S04]  /*4560*/  IMAD.MOV R14, RZ, RZ, -R15 ;  /* 0x000000ffff0e7224 */ /* 0x000fe800078e0a0f */
[----:B------:R-:W-:Y:S02]  /*4570*/  IMAD R14, R40, R14, R9 ;  /* 0x0000000e280e7224 */ /* 0x000fe400078e0209 */
[C---:B------:R-:W-:Y:S05]  /*4580*/  @!P0 IMAD.HI.U32 R10, R3.reuse, R4, RZ ;  /* 0x00000004030a8227 */ /* 0x040fea00078e00ff */
[----:B------:R-:W-:Y:S04]  /*4590*/  @!P0 SHF.R.U32.HI R10, RZ, R5, R10 ;  /* 0x00000005ff0a8219 */ /* 0x000fe8000001160a */
[----:B------:R-:W-:Y:S01]  /*45a0*/  @!P0 SEL R0, R3, R10, !P2 ;  /* 0x0000000a03008207 */ /* 0x000fe20005000000 */
[----:B------:R-:W-:Y:S03]  /*45b0*/  IMAD.MOV R10, RZ, RZ, -R3 ;  /* 0x000000ffff0a7224 */ /* 0x000fe600078e0a03 */
[----:B------:R-:W-:Y:S01]  /*45c0*/  @!P0 IADD3 R15, PT, PT, R15, -R0, RZ ;  /* 0x800000000f0f8210 */ /* 0x000fe20007ffe0ff */
[----:B------:R-:W-:Y:S01]  /*45d0*/  @!P0 IMAD R0, R11, R14, R0 ;  /* 0x0000000e0b008224 */ /* 0x000fe200078e0200 */
[----:B------:R-:W-:Y:S01]  /*45e0*/  IADD3 R11, PT, PT, -R9, RZ, RZ ;  /* 0x000000ff090b7210 */ /* 0x000fe20007ffe1ff */
[----:B------:R-:W-:Y:S02]  /*45f0*/  IMAD R13, R2, R10, R13 ;  /* 0x0000000a020d7224 */ /* 0x000fe400078e020d */
[----:B------:R-:W-:Y:S02]  /*4600*/  @!P0 IMAD R9, R15, R40, R3 ;  /* 0x000000280f098224 */ /* 0x000fe400078e0203 */
[----:B------:R-:W-:Y:S02]  /*4610*/  @!P0 IMAD.MOV.U32 R3, RZ, RZ, R0 ;  /* 0x000000ffff038224 */ /* 0x000fe400078e0000 */
[----:B------:R-:W-:Y:S02]  /*4620*/  IMAD R8, R6, R11, R8 ;  /* 0x0000000b06087224 */ /* 0x000fe400078e0208 */
[----:B------:R-:W-:Y:S02]  /*4630*/  IMAD R13, R3, R2, R13 ;  /* 0x00000002030d7224 */ /* 0x000fe400078e020d */
[----:B------:R-:W-:Y:S02]  /*4640*/  IMAD R8, R9, R6, R8 ;  /* 0x0000000609087224 */ /* 0x000fe400078e0208 */
.L_x_87:
[----:B------:R-:W-:Y:S05]  /*4650*/  BRA.U UP1, `(.L_x_88) ;  /* 0x0000000101107547 */ /* 0x000fea000b800000 */
[----:B------:R-:W-:Y:S04]  /*4660*/  MOV R0, UR6 ;  /* 0x0000000600007c02 */ /* 0x000fe80008000f00 */
[----:B------:R-:W-:Y:S04]  /*4670*/  SHF.L.U32 R3, R0, 0x1f, RZ ;  /* 0x0000001f00037819 */ /* 0x000fe800000006ff */
[----:B------:R-:W2:Y:S02]  /*4680*/  SYNCS.PHASECHK.TRANS64.TRYWAIT P0, [UR7+0x68], R3 ;  /* 0x00006803ff0075a7 */ /* 0x000ea40008001107 */
[----:B--2---:R-:W-:Y:S05]  /*4690*/  @!P0 BRA `(.L_x_89) ;  /* 0x0000003800d08947 */ /* 0x004fea0003800000 */
.L_x_88:
[----:B------:R-:W-:Y:S02]  /*46a0*/  R2UR UR26, R20 ;  /* 0x00000000141a72ca */ /* 0x000fe400000e0000 */
[----:B------:R-:W-:Y:S02]  /*46b0*/  R2UR UR27, R21 ;  /* 0x00000000151b72ca */ /* 0x000fe400000e0000 */
[----:B------:R-:W-:Y:S02]  /*46c0*/  ISETP.NE.U32.AND P2, PT, RZ, UR4, PT ;  /* 0x00000004ff007c0c */ /* 0x000fe4000bf45070 */
[----:B------:R-:W-:Y:S02]  /*46d0*/  SHF.L.U32 R12, R31, 0x1f, RZ ;  /* 0x0000001f1f0c7819 */ /* 0x000fe400000006ff */
[----:B------:R-:W-:Y:S05]  /*46e0*/  ISETP.NE.AND.EX P2, PT, RZ, UR5, PT, P2 ;  /* 0x00000005ff007c0c */ /* 0x000fea000bf45320 */
[----:B------:R-:W-:Y:S02]  /*46f0*/  USHF.L.U32 UR26, UR26, 0x7, URZ ;  /* 0x000000071a1a7899 */ /* 0x000fe400080006ff */
[----:B------:R-:W-:Y:S01]  /*4700*/  USHF.L.U32 UR27, UR27, 0x6, URZ ;  /* 0x000000061b1b7899 */ /* 0x000fe200080006ff */
[----:B------:R-:W-:Y:S11]  /*4710*/  BRA.U !UP4, `(.L_x_90) ;  /* 0x000000010c347547 */ /* 0x000ff6000b800000 */
[----:B------:R-:W-:Y:S01]  /*4720*/  UPLOP3.LUT UP0, UPT, UPT, UPT, UP3, 0x80, 0x8 ;  /* 0x000000000008789c */ /* 0x000fe20003f0f030 */
[----:B--2---:R-:W-:Y:S02]  /*4730*/  HFMA2 R0, -RZ, RZ, 0, 5.9604644775390625e-08 ;  /* 0x00000001ff007431 */ /* 0x004fe400000001ff */
[----:B------:R-:W-:Y:S03]  /*4740*/  IMAD.MOV.U32 R95, RZ, RZ, 0x1 ;  /* 0x00000001ff5f7424 */ /* 0x000fe600078e00ff */
[----:B------:R-:W-:Y:S05]  /*4750*/  PLOP3.LUT P0, PT, PT, PT, UP0, 0x80, 0x8 ;  /* 0x000000000008781c */ /* 0x000fea0003f0f008 */
[----:B------:R-:W2:Y:S01]  /*4760*/  @UP0 LDCU.64 UR10, c[0x0][0x888] ;  /* 0x00011100ff0a07ac */ /* 0x000ea20008000a00 */
[----:B------:R-:W-:Y:S07]  /*4770*/  @UP0 UIMAD UR8, UR36, UR4, URZ ;  /* 0x00000004240802a4 */ /* 0x000fee000f8e02ff */
[----:B------:R-:W-:Y:S01]  /*4780*/  @!P0 PRMT R95, R0, 0x7610, R95 ;  /* 0x00007610005f8816 */ /* 0x000fe2000000005f */
[----:B--2---:R-:W-:Y:S03]  /*4790*/  @UP0 UIMAD.WIDE UR10, UR8, 0x4, UR10 ;  /* 0x00000004080a08a5 */ /* 0x004fe6000f8e020a */
[----:B------:R-:W2:Y:S03]  /*47a0*/  @!UP0 LDCU UR8, c[0x0][0x880] ;  /* 0x00011000ff0887ac */ /* 0x000ea60008000800 */
[----:B------:R-:W-:Y:S01]  /*47b0*/  IMAD.U32 R10, RZ, RZ, UR10 ;  /* 0x0000000aff0a7e24 */ /* 0x000fe2000f8e00ff */
[----:B------:R-:W-:Y:S05]  /*47c0*/  MOV R11, UR11 ;  /* 0x0000000b000b7c02 */ /* 0x000fea0008000f00 */
[----:B-----5:R4:W5:Y:S02]  /*47d0*/  @P0 LDG.E R49, desc[UR46][R10.64] ;  /* 0x0000002e0a310981 */ /* 0x020964000c1e1900 */
[----:B--2-4-:R-:W-:Y:S07]  /*47e0*/  @!P0 IMAD.U32 R49, RZ, RZ, UR8 ;  /* 0x00000008ff318e24 */ /* 0x014fee000f8e00ff */
.L_x_90:
[----:B-----5:R-:W-:Y:S01]  /*47f0*/  @!P2 FSETP.EQ.AND P0, PT, R49, RZ, PT ;  /* 0x000000ff3100a20b */ /* 0x020fe20003f02000 */
[----:B------:R-:W-:Y:S01]  /*4800*/  @!UPT UIADD3 URZ, UPT, UPT, URZ, URZ, URZ ;  /* 0x000000fffffff290 */ /* 0x000fe2000fffe0ff */
[----:B------:R-:W-:Y:S11]  /*4810*/  @!P2 BRA `(.L_x_91) ;  /* 0x000000000014a947 */ /* 0x000ff60003800000 */
[----:B------:R-:W-:Y:S02]  /*4820*/  LOP3.LUT P2, RZ, R95, 0xff, RZ, 0xc0, !PT ;  /* 0x000000ff5fff7812 */ /* 0x000fe4000784c0ff */
[----:B------:R-:W-:Y:S04]  /*4830*/  PLOP3.LUT P0, PT, PT, PT, UP0, 0x80, 0x8 ;  /* 0x000000000008781c */ /* 0x000fe80003f0f008 */
[----:B------:R-:W-:Y:S07]  /*4840*/  PLOP3.LUT P0, PT, P0, PT, PT, 0x8, 0x80 ;  /* 0x000000000080781c */ /* 0x000fee000070e170 */
[----:B------:R-:W-:Y:S11]  /*4850*/  @P2 FSETP.EQ.AND P0, PT, R49, RZ, PT ;  /* 0x000000ff3100220b */ /* 0x000ff60003f02000 */
[----:B------:R-:W-:Y:S02]  /*4860*/  @!UPT UIADD3 URZ, UPT, UPT, URZ, URZ, URZ ;  /* 0x000000fffffff290 */ /* 0x000fe4000fffe0ff */
.L_x_91:
[----:B------:R-:W4:Y:S01]  /*4870*/  SYNCS.PHASECHK.TRANS64.TRYWAIT P2, [UR7+0x50], R12 ;  /* 0x0000500cff0075a7 */ /* 0x000f220008041107 */
[----:B------:R-:W-:Y:S04]  /*4880*/  ELECT P4, URZ, PT ;  /* 0x0000000000ff782f */ /* 0x000fe80003880000 */
[----:B------:R-:W-:Y:S11]  /*4890*/  PLOP3.LUT P4, PT, P0, P4, PT, 0xf2, 0x2f ;  /* 0x00000000002f781c */ /* 0x000ff60000789e72 */
[----:B------:R-:W-:Y:S02]  /*48a0*/  @!UPT UIADD3 URZ, UPT, UPT, URZ, URZ, URZ ;  /* 0x000000fffffff290 */ /* 0x000fe4000fffe0ff */
[----:B-1----:R-:W-:Y:S05]  /*48b0*/  @!P4 IADD3 R21, P0, PT, R32, 0x580, RZ ;  /* 0x000005802015c810 */ /* 0x002fea0007f1e0ff */
[----:B------:R-:W-:Y:S01]  /*48c0*/  @!P4 IMAD.X R20, RZ, RZ, R33, P0 ;  /* 0x000000ffff14c224 */ /* 0x000fe200000e0621 */
[----:B----4-:R-:W-:Y:S07]  /*48d0*/  @!P2 BRA `(.L_x_92) ;  /* 0x000000380058a947 */ /* 0x010fee0003800000 */
.L_x_156:
[----:B------:R-:W4:Y:S01]  /*48e0*/  LDC.64 R14, c[0x0][0xb10] ;  /* 0x0002c400ff0e7b82 */ /* 0x000f220000000a00 */
[----:B------:R-:W-:Y:S01]  /*48f0*/  @!P4 R2UR UR9, R21 ;  /* 0x000000001509c2ca */ /* 0x000fe200000e0000 */
[----:B------:R-:W-:Y:S01]  /*4900*/  VOTEU.ALL UP1, P4 ;  /* 0x0000000000ff7886 */ /* 0x000fe20002020000 */
[----:B------:R-:W-:Y:S01]  /*4910*/  @!P4 R2UR UR8, R20 ;  /* 0x000000001408c2ca */ /* 0x000fe200000e0000 */
[----:B------:R-:W-:Y:S01]  /*4920*/  VOTEU.ALL UP2, P4 ;  /* 0x0000000000ff7886 */ /* 0x000fe20002040000 */
[----:B------:R-:W-:Y:S03]  /*4930*/  UMOV UR16, 0x0 ;  /* 0x0000000000107882 */ /* 0x000fe60000000000 */
[----:B------:R-:W5:Y:S01]  /*4940*/  LDC.64 R10, c[0x0][0xb18] ;  /* 0x0002c600ff0a7b82 */ /* 0x000f620000000a00 */
[----:B------:R-:W-:Y:S01]  /*4950*/  @!UP1 UIADD3 UR24, UPT, UPT, UR7, 0x200, URZ ;  /* 0x0000020007189890 */ /* 0x000fe2000fffe0ff */
[----:B------:R-:W-:Y:S01]  /*4960*/  @P3 SHF.R.U32.HI R28, RZ, 0x10, R25 ;  /* 0x00000010ff1c3819 */ /* 0x000fe20000011619 */
[----:B------:R-:W-:Y:S01]  /*4970*/  UMOV UR17, 0x10000000 ;  /* 0x1000000000117882 */ /* 0x000fe20000000000 */
[----:B------:R-:W-:Y:S01]  /*4980*/  UMOV UR28, UR36 ;  /* 0x00000024001c7c82 */ /* 0x000fe20008000000 */
[----:B------:R-:W-:Y:S03]  /*4990*/  @!UP1 UIADD3 UR10, UPT, UPT, UR26, 0x40, URZ ;  /* 0x000000401a0a9890 */ /* 0x000fe6000fffe0ff */
[----:B--2---:R-:W2:Y:S01]  /*49a0*/  @!P1 LDC R0, c[0x0][0xb20] ;  /* 0x0002c800ff009b82 */ /* 0x004ea20000000800 */
[----:B------:R-:W-:Y:S01]  /*49b0*/  UMOV UR11, UR27 ;  /* 0x0000001b000b7c82 */ /* 0x000fe20008000000 */
[----:B------:R-:W-:Y:S01]  /*49c0*/  IMAD.U32 R20, RZ, RZ, UR9 ;  /* 0x00000009ff147e24 */ /* 0x000fe2000f8e00ff */
[----:B------:R-:W-:Y:S05]  /*49d0*/  UMOV UR9, UR25 ;  /* 0x0000001900097c82 */ /* 0x000fea0008000000 */
[----:B-1----:R-:W1:Y:S01]  /*49e0*/  @!P1 LDC R3, c[0x0][0xb0c] ;  /* 0x0002c300ff039b82 */ /* 0x002e620000000800 */
[----:B------:R-:W-:Y:S01]  /*49f0*/  IMAD.U32 R21, RZ, RZ, UR8 ;  /* 0x00000008ff157e24 */ /* 0x000fe2000f8e00ff */
[----:B------:R-:W-:Y:S01]  /*4a00*/  @!UP1 UIADD3 UR8, UPT, UPT, UR7, 0xa00, URZ ;  /* 0x00000a0007089890 */ /* 0x000fe2000fffe0ff */
[----:B------:R-:W-:Y:S01]  /*4a10*/  @!P4 R2UR UR18, R20 ;  /* 0x000000001412c2ca */ /* 0x000fe200000e0000 */
[----:B------:R-:W-:Y:S01]  /*4a20*/  VOTEU.ALL UP1, P4 ;  /* 0x0000000000ff7886 */ /* 0x000fe20002020000 */
[----:B------:R-:W-:Y:S01]  /*4a30*/  @!P4 IMAD.MOV.U32 R20, RZ, RZ, 0x1000 ;  /* 0x00001000ff14c424 */ /* 0x000fe200078e00ff */
[----:B------:R-:W-:Y:S01]  /*4a40*/  @!P4 R2UR UR19, R21 ;  /* 0x000000001513c2ca */ /* 0x000fe200000e0000 */
[----:B------:R-:W-:Y:S01]  /*4a50*/  UMOV UR12, UR36 ;  /* 0x00000024000c7c82 */ /* 0x000fe20008000000 */
[----:B------:R-:W-:Y:S01]  /*4a60*/  UPRMT UR14, UR37, 0x654, UR25 ;  /* 0x00000654250e7896 */ /* 0x000fe20008000019 */
[----:B------:R-:W-:Y:S10]  /*4a70*/  VIADD R30, R30, 0x1 ;  /* 0x000000011e1e7836 */ /* 0x000ff40000000000 */
[----:B------:R1:W-:Y:S02]  /*4a80*/  @!UP2 UTMALDG.3D [UR24], [UR18], desc[UR16] ;  /* 0x000010181200a5b4 */ /* 0x0003e40008011000 */
[----:B-1----:R-:W-:Y:S01]  /*4a90*/  @!P1 ISETP.NE.AND P2, PT, R3, 0x1, PT ;  /* 0x000000010300980c */ /* 0x002fe20003f45270 */
[C---:B----4-:R-:W-:Y:S01]  /*4aa0*/  @!P1 IMAD.HI.U32 R14, R13.reuse, R14, RZ ;  /* 0x0000000e0d0e9227 */ /* 0x050fe200078e00ff */
[----:B-----5:R-:W-:Y:S01]  /*4ab0*/  @!P1 ISETP.NE.AND P0, PT, R10, 0x1, PT ;  /* 0x000000010a00980c */ /* 0x020fe20003f05270 */
[----:B------:R1:W-:Y:S01]  /*4ac0*/  @!UP1 UTMALDG.3D [UR8], [UR18], desc[UR16] ;  /* 0x00001008120095b4 */ /* 0x0003e20008011000 */
[----:B------:R1:W-:Y:S01]  /*4ad0*/  @!P4 SYNCS.ARRIVE.TRANS64.RED.A0TR RZ, [UR7+0x40], R20 ;  /* 0x00004014ffffc9a7 */ /* 0x0003e20008300407 */
[C---:B------:R-:W-:Y:S01]  /*4ae0*/  @!P1 IMAD.HI.U32 R11, R8.reuse, R11, RZ ;  /* 0x0000000b080b9227 */ /* 0x040fe200078e00ff */
[----:B------:R-:W-:Y:S04]  /*4af0*/  @!P1 SHF.R.U32.HI R14, RZ, R15, R14 ;  /* 0x0000000fff0e9219 */ /* 0x000fe8000001160e */
[----:B--2---:R-:W-:Y:S02]  /*4b00*/  @!P1 SHF.R.U32.HI R9, RZ, R0, R11 ;  /* 0x00000000ff099219 */ /* 0x004fe4000001160b */
[----:B------:R-:W-:Y:S02]  /*4b10*/  @!P1 SEL R14, R13, R14, !P2 ;  /* 0x0000000e0d0e9207 */ /* 0x000fe40005000000 */
[----:B------:R-:W-:Y:S05]  /*4b20*/  @!P1 SEL R9, R8, R9, !P0 ;  /* 0x0000000908099207 */ /* 0x000fea0004000000 */
[----:B------:R-:W-:Y:S01]  /*4b30*/  @!P1 IMAD.IADD R0, R9, 0x1, -R14 ;  /* 0x0000000109009824 */ /* 0x000fe200078e0a0e */
[----:B------:R-:W-:Y:S01]  /*4b40*/  SYNCS.ARRIVE.TRANS64.RED.A1T0 RZ, [UR14], RZ ;  /* 0x000000ffffff79a7 */ /* 0x000fe2000810040e */
[----:B------:R-:W-:Y:S02]  /*4b50*/  @!P1 IMAD.IADD R9, R14, 0x1, -R9 ;  /* 0x000000010e099824 */ /* 0x000fe400078e0a09 */
[----:B------:R-:W-:Y:S02]  /*4b60*/  @!P1 IMAD R13, R0, R3, R13 ;  /* 0x00000003000d9224 */ /* 0x000fe400078e020d */
[----:B------:R-:W-:Y:S01]  /*4b70*/  @!P1 IMAD R8, R9, R10, R8 ;  /* 0x0000000a09089224 */ /* 0x000fe200078e0208 */
[----:B------:R-:W2:Y:S02]  /*4b80*/  SYNCS.PHASECHK.TRANS64.TRYWAIT P5, [UR7+0x58], R12 ;  /* 0x0000580cff0075a7 */ /* 0x000ea400080a1107 */
[----:B-12---:R-:W-:Y:S05]  /*4b90*/  @!P5 BRA `(.L_x_93) ;  /* 0x0000003400c0d947 */ /* 0x006fea0003800000 */
.L_x_158:
[----:B-1----:R-:W-:Y:S01]  /*4ba0*/  @!P4 IADD3 R3, P0, PT, R32, 0x580, RZ ;  /* 0x000005802003c810 */ /* 0x002fe20007f1e0ff */
[----:B------:R-:W-:Y:S01]  /*4bb0*/  VOTEU.ALL UP1, P4 ;  /* 0x0000000000ff7886 */ /* 0x000fe20002020000 */
[----:B------:R-:W-:Y:S01]  /*4bc0*/  VOTEU.ALL UP2, P4 ;  /* 0x0000000000ff7886 */ /* 0x000fe20002040000 */
[----:B------:R-:W-:Y:S01]  /*4bd0*/  UMOV UR14, 0x0 ;  /* 0x00000000000e7882 */ /* 0x000fe20000000000 */
[----:B------:R-:W-:Y:S01]  /*4be0*/  @!P4 R2UR UR9, R3 ;  /* 0x000000000309c2ca */ /* 0x000fe200000e0000 */
[----:B------:R-:W-:Y:S01]  /*4bf0*/  @!P4 IMAD.X R0, RZ, RZ, R33, P0 ;  /* 0x000000ffff00c224 */ /* 0x000fe200000e0621 */
[----:B------:R-:W-:Y:S01]  /*4c00*/  @!UP1 UIADD3 UR17, UPT, UPT, UR7, 0x48, URZ ;  /* 0x0000004807119890 */ /* 0x000fe2000fffe0ff */
[----:B------:R-:W-:Y:S01]  /*4c10*/  ISETP.NE.AND P0, PT, R30, 0x2, PT ;  /* 0x000000021e00780c */ /* 0x000fe20003f05270 */
[----:B------:R-:W-:Y:S01]  /*4c20*/  @!UP1 UIADD3 UR18, UPT, UPT, UR26, 0x20, URZ ;  /* 0x000000201a129890 */ /* 0x000fe2000fffe0ff */
[----:B------:R-:W-:Y:S01]  /*4c30*/  LOP3.LUT R31, R31, 0x1, RZ, 0x3c, !PT ;  /* 0x000000011f1f7812 */ /* 0x000fe200078e3cff */
[----:B------:R-:W-:Y:S01]  /*4c40*/  @!UP1 UIADD3 UR16, UPT, UPT, UR7, 0x1200, URZ ;  /* 0x0000120007109890 */ /* 0x000fe2000fffe0ff */
[----:B------:R-:W-:Y:S01]  /*4c50*/  @!P4 R2UR UR8, R0 ;  /* 0x000000000008c2ca */ /* 0x000fe200000e0000 */
[----:B------:R-:W-:Y:S01]  /*4c60*/  UMOV UR15, 0x10000000 ;  /* 0x10000000000f7882 */ /* 0x000fe20000000000 */
[----:B------:R-:W-:Y:S01]  /*4c70*/  UMOV UR19, UR27 ;  /* 0x0000001b00137c82 */ /* 0x000fe20008000000 */
[----:B------:R-:W-:Y:S01]  /*4c80*/  UMOV UR20, UR36 ;  /* 0x0000002400147c82 */ /* 0x000fe20008000000 */
[----:B------:R-:W-:Y:S01]  /*4c90*/  @!UP1 UIADD3 UR10, UPT, UPT, UR26, 0x60, URZ ;  /* 0x000000601a0a9890 */ /* 0x000fe2000fffe0ff */
[----:B------:R-:W-:Y:S01]  /*4ca0*/  SEL R0, RZ, 0x1, P0 ;  /* 0x00000001ff007807 */ /* 0x000fe20000000000 */
[----:B------:R-:W-:Y:S01]  /*4cb0*/  IMAD.U32 R10, RZ, RZ, UR9 ;  /* 0x00000009ff0a7e24 */ /* 0x000fe2000f8e00ff */
[----:B------:R-:W-:Y:S01]  /*4cc0*/  UMOV UR11, UR27 ;  /* 0x0000001b000b7c82 */ /* 0x000fe20008000000 */
[----:B------:R-:W-:Y:S01]  /*4cd0*/  UMOV UR12, UR36 ;  /* 0x00000024000c7c82 */ /* 0x000fe20008000000 */
[----:B------:R-:W-:Y:S01]  /*4ce0*/  UMOV UR9, UR17 ;  /* 0x0000001100097c82 */ /* 0x000fe20008000000 */
[----:B------:R-:W-:Y:S01]  /*4cf0*/  @P3 R2UR UR36, R28 ;  /* 0x000000001c2432ca */ /* 0x000fe200000e0000 */
[----:B------:R-:W-:Y:S01]  /*4d00*/  IMAD.IADD R20, R8, 0x1, R94 ;  /* 0x0000000108147824 */ /* 0x000fe200078e025e */
[----:B------:R-:W-:Y:S01]  /*4d10*/  @!P4 R2UR UR22, R10 ;  /* 0x000000000a16c2ca */ /* 0x000fe200000e0000 */
[----:B------:R-:W-:Y:S01]  /*4d20*/  IMAD.U32 R11, RZ, RZ, UR8 ;  /* 0x00000008ff0b7e24 */ /* 0x000fe2000f8e00ff */
[----:B------:R-:W-:Y:S01]  /*4d30*/  @!UP1 UIADD3 UR8, UPT, UPT, UR7, 0x1a00, URZ ;  /* 0x00001a0007089890 */ /* 0x000fe2000fffe0ff */
[----:B------:R-:W-:Y:S01]  /*4d40*/  LOP3.LUT R29, R29, R0, RZ, 0x3c, !PT ;  /* 0x000000001d1d7212 */ /* 0x000fe200078e3cff */
[----:B------:R-:W-:Y:S01]  /*4d50*/  VOTEU.ALL UP1, P4 ;  /* 0x0000000000ff7886 */ /* 0x000fe20002020000 */
[----:B------:R-:W-:Y:S01]  /*4d60*/  IMAD.IADD R21, R13, 0x1, R96 ;  /* 0x000000010d157824 */ /* 0x000fe200078e0260 */
[----:B------:R-:W-:Y:S02]  /*4d70*/  @!P4 R2UR UR23, R11 ;  /* 0x000000000b17c2ca */ /* 0x000fe400000e0000 */
[----:B------:R-:W-:Y:S11]  /*4d80*/  SEL R30, R30, RZ, P0 ;  /* 0x000000ff1e1e7207 */ /* 0x000ff60000000000 */
[----:B------:R2:W-:Y:S01]  /*4d90*/  @!UP2 UTMALDG.3D [UR16], [UR22], desc[UR14] ;  /* 0x00000e101600a5b4 */ /* 0x0005e20008011000 */
[----:B------:R2:W-:Y:S01]  /*4da0*/  @!UP1 UTMALDG.3D [UR8], [UR22], desc[UR14] ;  /* 0x00000e08160095b4 */ /* 0x0005e20008011000 */
[----:B------:R2:W-:Y:S01]  /*4db0*/  @!P4 SYNCS.ARRIVE.TRANS64.RED.A0TR RZ, [UR7+0x48], R23 ;  /* 0x00004817ffffc9a7 */ /* 0x0005e20008300407 */
[----:B------:R-:W-:Y:S01]  /*4dc0*/  UPLOP3.LUT UP1, UPT, UPT, UPT, UPT, 0x80, 0x8 ;  /* 0x000000000008789c */ /* 0x000fe20003f2f070 */
[----:B------:R-:W-:Y:S01]  /*4dd0*/  SYNCS.ARRIVE.TRANS64.RED.A1T0 RZ, [UR13], RZ ;  /* 0x000000ffffff79a7 */ /* 0x000fe2000810040d */
[----:B------:R-:W-:Y:S09]  /*4de0*/  @P3 BRA `(.L_x_94) ;  /* 0xfffffff400203947 */ /* 0x000ff2000383ffff */
[----:B------:R-:W-:-:S04]  /*4df0*/  SHF.L.U32 R3, R31, 0x1f, RZ ;  /* 0x0000001f1f037819 */ /* 0x000fc800000006ff */
[----:B------:R-:W1:Y:S02]  /*4e00*/  SYNCS.PHASECHK.TRANS64.TRYWAIT P0, [UR7+0x50], R3 ;  /* 0x00005003ff0075a7 */ /* 0x000e640008001107 */
[----:B-1----:R-:W-:Y:S05]  /*4e10*/  @!P0 BRA `(.L_x_95) ;  /* 0x0000003400388947 */ /* 0x002fea0003800000 */
.L_x_160:
[----:B-1----:R-:W-:-:S07]  /*4e20*/  MOV R0, UR7 ;  /* 0x0000000700007c02 */ /* 0x002fce0008000f00 */
.L_x_96:
[----:B-1----:R-:W-:-:S04]  /*4e30*/  SHF.L.U32 R3, R31, 0x1f, RZ ;  /* 0x0000001f1f037819 */ /* 0x002fc800000006ff */
[----:B------:R1:W4:Y:S03]  /*4e40*/  SYNCS.PHASECHK.TRANS64.TRYWAIT P0, [R0+URZ+0x58], R3 ;  /* 0x00005803000075a7 */ /* 0x00032600080011ff */
[----:B----4-:R-:W-:Y:S05]  /*4e50*/  @!P0 NANOSLEEP.SYNCS 0x989680 ;  /* 0x009896800000895d */ /* 0x010fea0003900000 */
[----:B------:R-:W4:Y:S02]  /*4e60*/  @!P0 SYNCS.PHASECHK.TRANS64 P0, [R0+URZ+0x58], R3 ;  /* 0x00005803000085a7 */ /* 0x000f2400080010ff */
[----:B--2-4-:R-:W-:Y:S05]  /*4e70*/  @P0 EXIT ;  /* 0x000000000000094d */ /* 0x014fea0003800000 */
[----:B------:R-:W-:Y:S05]  /*4e80*/  BRA `(.L_x_96) ;  /* 0xfffffffc00e87947 */ /* 0x000fea000383ffff */
.L_x_85:
[----:B------:R-:W-:-:S06]  /*4e90*/  UISETP.GE.AND UP1, UPT, UR10, 0x4, UPT ;  /* 0x000000040a00788c */ /* 0x000fcc000bf26270 */
[----:B------:R-:W-:-:S13]  /*4ea0*/  PLOP3.LUT P0, PT, PT, PT, UP1, 0x80, 0x8 ;  /* 0x000000000008781c */ /* 0x000fda0003f0f018 */
[----:B------:R-:W-:Y:S05]  /*4eb0*/  @!P0 EXIT ;  /* 0x000000000000894d */ /* 0x000fea0003800000 */
[----:B------:R-:W-:Y:S01]  /*4ec0*/  BAR.SYNC.DEFER_BLOCKING 0x6, 0xa0 ;  /* 0x0182800000007b1d */ /* 0x000fe20000010000 */
[C---:B------:R-:W-:Y:S01]  /*4ed0*/  IMAD.SHL.U32 R101, R109.reuse, 0x20, RZ ;  /* 0x000000206d657824 */ /* 0x040fe200078e00ff */
[----:B------:R-:W-:Y:S01]  /*4ee0*/  CS2R R106, SRZ ;  /* 0x00000000006a7805 */ /* 0x000fe2000001ff00 */
[C---:B------:R-:W-:Y:S01]  /*4ef0*/  IMAD.SHL.U32 R3, R109.reuse, 0x4, RZ ;  /* 0x000000046d037824 */ /* 0x040fe200078e00ff */
[----:B------:R-:W-:Y:S01]  /*4f00*/  CS2R R104, SRZ ;  /* 0x0000000000687805 */ /* 0x000fe2000001ff00 */
[----:B------:R-:W-:Y:S01]  /*4f10*/  IMAD.U32 R47, R109, 0x10000, RZ ;  /* 0x000100006d2f7824 */ /* 0x000fe200078e00ff */
[----:B------:R-:W-:Y:S02]  /*4f20*/  UMOV UR49, 0x400 ;  /* 0x0000040000317882 */ /* 0x000fe40000000000 */
[----:B------:R-:W1:Y:S01]  /*4f30*/  LDC R99, c[0x0][0x370] ;  /* 0x0000dc00ff637b82 */ /* 0x000e620000000800 */
[----:B------:R-:W-:Y:S01]  /*4f40*/  ULEA UR49, UR37, UR49, 0x18 ;  /* 0x0000003125317291 */ /* 0x000fe2000f8ec0ff */
[C---:B------:R-:W-:Y:S01]  /*4f50*/  LOP3.LUT R2, R101.reuse, 0x80, RZ, 0xc0, !PT ;  /* 0x0000008065027812 */ /* 0x040fe200078ec0ff */
[----:B------:R-:W-:Y:S01]  /*4f60*/  IMAD.SHL.U32 R5, R102, 0x400, RZ ;  /* 0x0000040066057824 */ /* 0x000fe200078e00ff */
[C---:B------:R-:W-:Y:S01]  /*4f70*/  LOP3.LUT R100, R101.reuse, 0xb60, RZ, 0xc0, !PT ;  /* 0x00000b6065647812 */ /* 0x040fe200078ec0ff */
[----:B------:R-:W-:Y:S01]  /*4f80*/  UIADD3 UR4, UPT, UPT, UR49, 0x2200, URZ ;  /* 0x0000220031047890 */ /* 0x000fe2000fffe0ff */
[----:B------:R-:W-:Y:S01]  /*4f90*/  LOP3.LUT R3, R2, 0x10, R3, 0xf8, !PT ;  /* 0x0000001002037812 */ /* 0x000fe200078ef803 */
[----:B------:R-:W-:Y:S01]  /*4fa0*/  IMAD.SHL.U32 R2, R102, 0x200000, RZ ;  /* 0x0020000066027824 */ /* 0x000fe200078e00ff */
[----:B------:R-:W2:Y:S01]  /*4fb0*/  LDC R42, c[0x0][0xb0c] ;  /* 0x0002c300ff2a7b82 */ /* 0x000ea20000000800 */
[----:B------:R-:W-:Y:S01]  /*4fc0*/  LOP3.LUT R100, R100, 0x400, R5, 0xf8, !PT ;  /* 0x0000040064647812 */ /* 0x000fe200078ef805 */
[----:B------:R-:W-:Y:S01]  /*4fd0*/  IMAD.MOV.U32 R44, RZ, RZ, RZ ;  /* 0x000000ffff2c7224 */ /* 0x000fe200078e00ff */
[----:B------:R-:W-:Y:S01]  /*4fe0*/  LOP3.LUT P0, RZ, R101, 0x80, RZ, 0xc0, !PT ;  /* 0x0000008065ff7812 */ /* 0x000fe2000780c0ff */
[----:B------:R-:W-:Y:S01]  /*4ff0*/  IMAD.MOV.U32 R112, RZ, RZ, RZ ;  /* 0x000000ffff707224 */ /* 0x000fe200078e00ff */
[----:B------:R-:W-:Y:S01]  /*5000*/  LOP3.LUT R2, R2, 0x200000, RZ, 0xc0, !PT ;  /* 0x0020000002027812 */ /* 0x000fe200078ec0ff */
[----:B------:R-:W-:Y:S01]  /*5010*/  IMAD.U32 R108, RZ, RZ, UR4 ;  /* 0x00000004ff6c7e24 */ /* 0x000fe2000f8e00ff */
[----:B------:R-:W-:Y:S01]  /*5020*/  LOP3.LUT R100, R100, R3, RZ, 0xfc, !PT ;  /* 0x0000000364647212 */ /* 0x000fe200078efcff */
[----:B------:R-:W3:Y:S01]  /*5030*/  LDC R97, c[0x0][0xb20] ;  /* 0x0002c800ff617b82 */ /* 0x000ee20000000800 */
[----:B------:R-:W4:Y:S01]  /*5040*/  LDS R0, [UR49+0x120] ;  /* 0x00012031ff007984 */ /* 0x000f220008000800 */
[----:B------:R-:W-:Y:S01]  /*5050*/  LOP3.LUT R47, R2, 0x400000, R47, 0xf8, !PT ;  /* 0x00400000022f7812 */ /* 0x000fe200078ef82f */
[----:B------:R-:W1:Y:S01]  /*5060*/  LDCU.64 UR52, c[0x0][0x348] ;  /* 0x00006900ff3477ac */ /* 0x000e620008000a00 */
[----:B------:R-:W-:-:S02]  /*5070*/  P2R R2, PR, RZ, 0x1 ;  /* 0x00000001ff027803 */ /* 0x000fc40000000000 */
[----:B------:R-:W-:Y:S01]  /*5080*/  LOP3.LUT R109, R109, 0x60, RZ, 0xc0, !PT ;  /* 0x000000606d6d7812 */ /* 0x000fe200078ec0ff */
[----:B------:R-:W1:Y:S01]  /*5090*/  LDCU.64 UR38, c[0x0][0x888] ;  /* 0x00011100ff2677ac */ /* 0x000e620008000a00 */
[----:B------:R-:W1:Y:S01]  /*50a0*/  LDC R41, c[0x0][0xb30] ;  /* 0x0002cc00ff297b82 */ /* 0x000e620000000800 */
[----:B------:R-:W1:Y:S01]  /*50b0*/  LDCU.64 UR44, c[0x0][0x890] ;  /* 0x00011200ff2c77ac */ /* 0x000e620008000a00 */
[----:B------:R-:W-:-:S06]  /*50c0*/  UIADD3 UR48, UPT, UPT, UR49, 0x200, URZ ;  /* 0x0000020031307890 */ /* 0x000fcc000fffe0ff */
[----:B------:R-:W1:Y:S08]  /*50d0*/  LDC.64 R92, c[0x0][0xb10] ;  /* 0x0002c400ff5c7b82 */ /* 0x000e700000000a00 */
[----:B------:R-:W1:Y:S08]  /*50e0*/  LDC.64 R38, c[0x0][0xb18] ;  /* 0x0002c600ff267b82 */ /* 0x000e700000000a00 */
[----:B------:R-:W1:Y:S08]  /*50f0*/  LDC.64 R36, c[0x0][0xb28] ;  /* 0x0002ca00ff247b82 */ /* 0x000e700000000a00 */
[----:B------:R-:W1:Y:S01]  /*5100*/  LDC.64 R90, c[0x0][0x8b0] ;  /* 0x00022c00ff5a7b82 */ /* 0x000e620000000a00 */
[----:B----4-:R-:W-:-:S07]  /*5110*/  IMAD.IADD R47, R0, 0x1, R47 ;  /* 0x00000001002f7824 */ /* 0x010fce00078e022f */
[----:B------:R-:W4:Y:S08]  /*5120*/  LDC.64 R88, c[0x0][0x8a8] ;  /* 0x00022a00ff587b82 */ /* 0x000f300000000a00 */
[----:B--23--:R-:W1:Y:S02]  /*5130*/  LDC R98, c[0x0][0x374] ;  /* 0x0000dd00ff627b82 */ /* 0x00ce640000000800 */
.L_x_122:
[----:B------:R-:W-:Y:S02]  /*5140*/  LEA R0, R112, UR49, 0x3 ;  /* 0x0000003170007c11 */ /* 0x000fe4000f8e18ff */
[----:B------:R-:W-:Y:S02]  /*5150*/  SHF.L.U32 R3, R106, 0x1f, RZ ;  /* 0x0000001f6a037819 */ /* 0x000fe400000006ff */
[----:B------:R-:W-:Y:S02]  /*5160*/  LEA R16, R112, UR49, 0x4 ;  /* 0x0000003170107c11 */ /* 0x000fe4000f8e20ff */
[----:B------:R-:W2:Y:S02]  /*5170*/  SYNCS.PHASECHK.TRANS64.TRYWAIT P0, [R0+URZ+0x70], R3 ;  /* 0x00007003000075a7 */ /* 0x000ea400080011ff */
[----:B-12---:R-:W-:Y:S05]  /*5180*/  @!P0 BRA `(.L_x_97) ;  /* 0x0000003000748947 */ /* 0x006fea0003800000 */
.L_x_161:
[----:B------:R-:W3:Y:S01]  /*5190*/  LDC.64 R12, c[0x0][0xb10] ;  /* 0x0002c400ff0c7b82 */ /* 0x000ee20000000a00 */
[----:B------:R-:W4:Y:S01]  /*51a0*/  LDS.128 R16, [R16+0x100] ;  /* 0x0001000010107984 */ /* 0x000f220000000c00 */
[----:B-1----:R-:W-:Y:S01]  /*51b0*/  ISETP.NE.AND P1, PT, R41, 0x1, PT ;  /* 0x000000012900780c */ /* 0x002fe20003f25270 */
[----:B--2---:R-:W-:Y:S01]  /*51c0*/  VIADD R0, R0, 0x80 ;  /* 0x0000008000007836 */ /* 0x004fe20000000000 */
[----:B------:R-:W-:Y:S04]  /*51d0*/  ISETP.GE.AND P0, PT, R40, 0x1, PT ;  /* 0x000000012800780c */ /* 0x000fe80003f06270 */
[----:B------:R-:W1:Y:S01]  /*51e0*/  LDC.64 R10, c[0x0][0xb18] ;  /* 0x0002c600ff0a7b82 */ /* 0x000e620000000a00 */
[----:B------:R-:W-:Y:S01]  /*51f0*/  PRMT R0, RZ, 0x654, R0 ;  /* 0x00000654ff007816 */ /* 0x000fe20000000000 */
[----:B------:R-:W-:Y:S01]  /*5200*/  @!PT LDS RZ, [RZ] ;  /* 0x00000000fffff984 */ /* 0x000fe20000000800 */
[----:B------:R-:W-:Y:S01]  /*5210*/  @!PT LDS RZ, [RZ] ;  /* 0x00000000fffff984 */ /* 0x000fe20000000800 */
[----:B------:R-:W-:Y:S01]  /*5220*/  @!PT LDS RZ, [RZ] ;  /* 0x00000000fffff984 */ /* 0x000fe20000000800 */
[----:B------:R-:W-:Y:S01]  /*5230*/  @!PT LDS RZ, [RZ] ;  /* 0x00000000fffff984 */ /* 0x000fe20000000800 */
[----:B------:R2:W-:Y:S06]  /*5240*/  MEMBAR.ALL.CTA ;  /* 0x0000000000007992 */ /* 0x0005ec0000008000 */
[----:B--2---:R-:W2:Y:S01]  /*5250*/  FENCE.VIEW.ASYNC.S ;  /* 0x00000000000073c6 */ /* 0x004ea20000000000 */
[----:B------:R-:W1:Y:S08]  /*5260*/  @!P1 LDC R14, c[0x0][0xb20] ;  /* 0x0002c800ff0e9b82 */ /* 0x000e700000000800 */
[----:B------:R-:W1:Y:S01]  /*5270*/  @!P1 LDC R9, c[0x0][0xb0c] ;  /* 0x0002c300ff099b82 */ /* 0x000e620000000800 */
[----:B--2---:R2:W-:Y:S01]  /*5280*/  SYNCS.ARRIVE.TRANS64.RED.A1T0 RZ, [R0+URZ], RZ ;  /* 0x000000ff00ff79a7 */ /* 0x0045e200081004ff */
[----:B----4-:R-:W-:Y:S04]  /*5290*/  LOP3.LUT P4, RZ, R18, 0x1, RZ, 0xc0, !PT ;  /* 0x0000000112ff7812 */ /* 0x010fe8000788c0ff */
[----:B------:R-:W-:Y:S09]  /*52a0*/  P2R R110, PR, RZ, 0x10 ;  /* 0x00000010ff6e7803 */ /* 0x000ff20000000000 */
[----:B------:R-:W-:Y:S02]  /*52b0*/  @P4 MOV R45, R16 ;  /* 0x00000010002d4202 */ /* 0x000fe40000000f00 */
[----:B------:R-:W-:Y:S01]  /*52c0*/  @P4 LOP3.LUT R43, R17, 0xffff, RZ, 0xc0, !PT ;  /* 0x0000ffff112b4812 */ /* 0x000fe200078ec0ff */
[----:B--23--:R-:W-:Y:S06]  /*52d0*/  @!P0 BRA `(.L_x_98) ;  /* 0x0000000000a48947 */ /* 0x00cfec0003800000 */
[----:B------:R-:W-:Y:S01]  /*52e0*/  IMAD.HI.U32 R24, R98, R39, RZ ;  /* 0x0000002762187227 */ /* 0x000fe200078e00ff */
[----:B------:R-:W-:Y:S02]  /*52f0*/  ISETP.NE.AND P0, PT, R38, 0x1, PT ;  /* 0x000000012600780c */ /* 0x000fe40003f05270 */
[----:B------:R-:W-:Y:S01]  /*5300*/  ISETP.NE.AND P2, PT, R40, 0x1, PT ;  /* 0x000000012800780c */ /* 0x000fe20003f45270 */
[-C--:B------:R-:W-:Y:S01]  /*5310*/  IMAD.HI.U32 R22, R99, R92.reuse, RZ ;  /* 0x0000005c63167227 */ /* 0x080fe200078e00ff */
[----:B------:R-:W-:Y:S02]  /*5320*/  SHF.R.U32.HI R23, RZ, R97, R24 ;  /* 0x00000061ff177219 */ /* 0x000fe40000011618 */
[----:B------:R-:W-:Y:S01]  /*5330*/  ISETP.NE.AND P3, PT, R42, 0x1, PT ;  /* 0x000000012a00780c */ /* 0x000fe20003f65270 */
[----:B------:R-:W-:Y:S01]  /*5340*/  IMAD.HI.U32 R28, R43, R39, RZ ;  /* 0x000000272b1c7227 */ /* 0x000fe200078e00ff */
[----:B------:R-:W-:Y:S02]  /*5350*/  SHF.R.U32.HI R22, RZ, R93, R22 ;  /* 0x0000005dff167219 */ /* 0x000fe40000011616 */
[----:B------:R-:W-:Y:S01]  /*5360*/  SEL R3, R98, R23, !P0 ;  /* 0x0000001762037207 */ /* 0x000fe20004000000 */
[----:B------:R-:W-:Y:S01]  /*5370*/  IMAD.HI.U32 R26, R45, R92, RZ ;  /* 0x0000005c2d1a7227 */ /* 0x000fe200078e00ff */
[----:B------:R-:W-:Y:S03]  /*5380*/  SEL R7, R99, R22, !P3 ;  /* 0x0000001663077207 */ /* 0x000fe60005800000 */
[-C--:B------:R-:W-:Y:S01]  /*5390*/  IMAD.HI.U32 R22, R3, R36.reuse, RZ ;  /* 0x0000002403167227 */ /* 0x080fe200078e00ff */
[----:B------:R-:W-:Y:S03]  /*53a0*/  SHF.R.U32.HI R26, RZ, R93, R26 ;  /* 0x0000005dff1a7219 */ /* 0x000fe6000001161a */
[----:B------:R-:W-:Y:S01]  /*53b0*/  IMAD.HI.U32 R24, R7, R36, RZ ;  /* 0x0000002407187227 */ /* 0x000fe200078e00ff */
[----:B------:R-:W-:Y:S02]  /*53c0*/  @P2 SHF.R.U32.HI R3, RZ, R37, R22 ;  /* 0x00000025ff032219 */ /* 0x000fe40000011616 */
[----:B------:R-:W-:Y:S02]  /*53d0*/  SHF.R.U32.HI R22, RZ, R97, R28 ;  /* 0x00000061ff167219 */ /* 0x000fe4000001161c */
[----:B------:R-:W-:Y:S01]  /*53e0*/  @P2 SHF.R.U32.HI R7, RZ, R37, R24 ;  /* 0x00000025ff072219 */ /* 0x000fe20000011618 */
[C---:B------:R-:W-:Y:S01]  /*53f0*/  IMAD R2, R40.reuse, R3, RZ ;  /* 0x0000000328027224 */ /* 0x040fe200078e02ff */
[----:B------:R-:W-:Y:S02]  /*5400*/  SEL R5, R43, R22, !P0 ;  /* 0x000000162b057207 */ /* 0x000fe40004000000 */
[----:B------:R-:W-:Y:S01]  /*5410*/  SEL R3, R45, R26, !P3 ;  /* 0x0000001a2d037207 */ /* 0x000fe20005800000 */
[----:B------:R-:W-:Y:S01]  /*5420*/  IMAD R4, R40, R7, RZ ;  /* 0x0000000728047224 */ /* 0x000fe200078e02ff */
[C---:B------:R-:W-:Y:S01]  /*5430*/  ISETP.GE.AND P0, PT, R5.reuse, R2, PT ;  /* 0x000000020500720c */ /* 0x040fe20003f06270 */
[----:B------:R-:W-:Y:S03]  /*5440*/  IMAD.HI.U32 R6, R5, R36, RZ ;  /* 0x0000002405067227 */ /* 0x000fe600078e00ff */
[----:B------:R-:W-:Y:S01]  /*5450*/  ISETP.GE.OR P0, PT, R3, R4, P0 ;  /* 0x000000040300720c */ /* 0x000fe20000706670 */
[----:B------:R-:W-:Y:S01]  /*5460*/  IMAD.MOV R4, RZ, RZ, -R3 ;  /* 0x000000ffff047224 */ /* 0x000fe200078e0a03 */
[-C--:B------:R-:W-:Y:S03]  /*5470*/  SHF.R.U32.HI R6, RZ, R37.reuse, R6 ;  /* 0x00000025ff067219 */ /* 0x080fe60000011606 */
[----:B------:R-:W-:Y:S01]  /*5480*/  IMAD R45, R42, R4, R45 ;  /* 0x000000042a2d7224 */ /* 0x000fe200078e022d */
[----:B------:R-:W-:Y:S05]  /*5490*/  SEL R15, R5, R6, !P2 ;  /* 0x00000006050f7207 */ /* 0x000fea0005000000 */
[----:B------:R-:W-:Y:S02]  /*54a0*/  IMAD.MOV R6, RZ, RZ, -R15 ;  /* 0x000000ffff067224 */ /* 0x000fe400078e0a0f */
[C---:B------:R-:W-:Y:S04]  /*54b0*/  @!P0 IMAD.HI.U32 R2, R3.reuse, R36, RZ ;  /* 0x0000002403028227 */ /* 0x040fe800078e00ff */
[----:B------:R-:W-:Y:S01]  /*54c0*/  IMAD R6, R40, R6, R5 ;  /* 0x0000000628067224 */ /* 0x000fe200078e0205 */
[----:B------:R-:W-:Y:S04]  /*54d0*/  @!P0 SHF.R.U32.HI R2, RZ, R37, R2 ;  /* 0x00000025ff028219 */ /* 0x000fe80000011602 */
[----:B------:R-:W-:Y:S02]  /*54e0*/  @!P0 SEL R0, R3, R2, !P2 ;  /* 0x0000000203008207 */ /* 0x000fe40005000000 */
[----:B------:R-:W-:Y:S02]  /*54f0*/  IADD3 R2, PT, PT, -R5, RZ, RZ ;  /* 0x000000ff05027210 */ /* 0x000fe40007ffe1ff */
[----:B------:R-:W-:Y:S01]  /*5500*/  @!P0 IADD3 R8, PT, PT, R15, -R0, RZ ;  /* 0x800000000f088210 */ /* 0x000fe20007ffe0ff */
[----:B------:R-:W-:Y:S02]  /*5510*/  @!P0 IMAD R0, R7, R6, R0 ;  /* 0x0000000607008224 */ /* 0x000fe400078e0200 */
[----:B------:R-:W-:Y:S02]  /*5520*/  IMAD R43, R38, R2, R43 ;  /* 0x00000002262b7224 */ /* 0x000fe400078e022b */
[----:B------:R-:W-:Y:S02]  /*5530*/  @!P0 IMAD R5, R8, R40, R3 ;  /* 0x0000002808058224 */ /* 0x000fe400078e0203 */
[----:B------:R-:W-:Y:S04]  /*5540*/  @!P0 IMAD.MOV.U32 R3, RZ, RZ, R0 ;  /* 0x000000ffff038224 */ /* 0x000fe800078e0000 */
[----:B------:R-:W-:Y:S02]  /*5550*/  IMAD R45, R3, R42, R45 ;  /* 0x0000002a032d7224 */ /* 0x000fe400078e022d */
[----:B------:R-:W-:Y:S07]  /*5560*/  IMAD R43, R5, R38, R43 ;  /* 0x00000026052b7224 */ /* 0x000fee00078e022b */
.L_x_98:
[----:B-1----:R-:W-:Y:S01]  /*5570*/  @!P1 ISETP.NE.AND P0, PT, R10, 0x1, PT ;  /* 0x000000010a00980c */ /* 0x002fe20003f05270 */
[----:B------:R-:W-:Y:S01]  /*5580*/  @!P1 IMAD.HI.U32 R0, R45, R12, RZ ;  /* 0x0000000c2d009227 */ /* 0x000fe200078e00ff */
[----:B------:R-:W-:Y:S01]  /*5590*/  @!P1 ISETP.NE.AND P2, PT, R9, 0x1, PT ;  /* 0x000000010900980c */ /* 0x000fe20003f45270 */
[----:B------:R-:W-:Y:S01]  /*55a0*/  ULOP3.LUT UP0, URZ, UR48, 0x90, URZ, 0xc0, !UPT ;  /* 0x0000009030ff7892 */ /* 0x000fe2000f80c0ff */
[----:B------:R-:W-:Y:S01]  /*55b0*/  R2UR UR42, R21 ;  /* 0x00000000152a72ca */ /* 0x000fe200000e0000 */
[----:B------:R-:W-:Y:S01]  /*55c0*/  @!P1 IMAD.HI.U32 R3, R43, R11, RZ ;  /* 0x0000000b2b039227 */ /* 0x000fe200078e00ff */
[----:B------:R-:W-:Y:S02]  /*55d0*/  @!P1 SHF.R.U32.HI R0, RZ, R13, R0 ;  /* 0x0000000dff009219 */ /* 0x000fe40000011600 */
[----:B------:R-:W-:Y:S01]  /*55e0*/  R2UR UR41, R20 ;  /* 0x00000000142972ca */ /* 0x000fe200000e0000 */
[----:B------:R-:W-:Y:S01]  /*55f0*/  VIADD R112, R112, 0x1 ;  /* 0x0000000170707836 */ /* 0x000fe20000000000 */
[----:B------:R-:W-:Y:S02]  /*5600*/  @!P1 SHF.R.U32.HI R2, RZ, R14, R3 ;  /* 0x0000000eff029219 */ /* 0x000fe40000011603 */
[----:B------:R-:W-:Y:S02]  /*5610*/  @!P1 SEL R3, R45, R0, !P2 ;  /* 0x000000002d039207 */ /* 0x000fe40005000000 */
[----:B------:R-:W-:Y:S02]  /*5620*/  @!P1 SEL R2, R43, R2, !P0 ;  /* 0x000000022b029207 */ /* 0x000fe40004000000 */
[----:B------:R-:W-:Y:S01]  /*5630*/  @P4 SHF.R.U32.HI R103, RZ, 0x10, R17 ;  /* 0x00000010ff674819 */ /* 0x000fe20000011611 */
[----:B------:R-:W-:Y:S02]  /*5640*/  USHF.L.U32 UR42, UR42, 0x6, URZ ;  /* 0x000000062a2a7899 */ /* 0x000fe400080006ff */
[----:B------:R-:W-:Y:S02]  /*5650*/  @!P1 IMAD.IADD R0, R2, 0x1, -R3 ;  /* 0x0000000102009824 */ /* 0x000fe400078e0a03 */
[----:B------:R-:W-:Y:S01]  /*5660*/  @!P1 IMAD.IADD R2, R3, 0x1, -R2 ;  /* 0x0000000103029824 */ /* 0x000fe200078e0a02 */
[----:B------:R-:W-:Y:S01]  /*5670*/  USHF.L.U32 UR41, UR41, 0x7, URZ ;  /* 0x0000000729297899 */ /* 0x000fe200080006ff */
[----:B------:R-:W-:Y:S02]  /*5680*/  @!P1 IMAD R45, R0, R9, R45 ;  /* 0x00000009002d9224 */ /* 0x000fe400078e022d */
[----:B------:R-:W-:Y:S01]  /*5690*/  @!P1 IMAD R43, R2, R10, R43 ;  /* 0x0000000a022b9224 */ /* 0x000fe200078e022b */
[----:B------:R-:W-:Y:S08]  /*56a0*/  BRA.U !UP0, `(.L_x_99) ;  /* 0x0000000108407547 */ /* 0x000ff0000b800000 */
[----:B------:R-:W1:Y:S01]  /*56b0*/  LDCU.64 UR8, c[0x4][0x80] ;  /* 0x01001000ff0877ac */ /* 0x000e620008000a00 */
[----:B------:R-:W-:Y:S01]  /*56c0*/  MOV R3, 0x0 ;  /* 0x0000000000037802 */ /* 0x000fe20000000f00 */
[----:B------:R-:W-:Y:S02]  /*56d0*/  HFMA2 R12, -RZ, RZ, 0, 5.9604644775390625e-08 ;  /* 0x00000001ff0c7431 */ /* 0x000fe400000001ff */
[----:B------:R-:W-:Y:S02]  /*56e0*/  IMAD.MOV.U32 R8, RZ, RZ, 0x70 ;  /* 0x00000070ff087424 */ /* 0x000fe400078e00ff */
[----:B------:R-:W-:Y:S01]  /*56f0*/  IMAD.MOV.U32 R13, RZ, RZ, RZ ;  /* 0x000000ffff0d7224 */ /* 0x000fe200078e00ff */
[----:B------:R-:W2:Y:S01]  /*5700*/  LDCU.64 UR6, c[0x4][0x88] ;  /* 0x01001100ff0677ac */ /* 0x000ea20008000a00 */
[----:B------:R-:W3:Y:S01]  /*5710*/  LDC.64 R2, c[0x4][R3] ;  /* 0x0100000003027b82 */ /* 0x000ee20000000a00 */
[----:B------:R-:W4:Y:S01]  /*5720*/  LDCU.64 UR4, c[0x4][0x8] ;  /* 0x01000100ff0477ac */ /* 0x000f220008000a00 */
[----:B-1----:R-:W-:Y:S01]  /*5730*/  MOV R5, UR9 ;  /* 0x0000000900057c02 */ /* 0x002fe20008000f00 */
[----:B------:R-:W-:Y:S01]  /*5740*/  IMAD.U32 R4, RZ, RZ, UR8 ;  /* 0x00000008ff047e24 */ /* 0x000fe2000f8e00ff */
[----:B--2---:R-:W-:Y:S01]  /*5750*/  MOV R7, UR7 ;  /* 0x0000000700077c02 */ /* 0x004fe20008000f00 */
[----:B------:R-:W-:Y:S01]  /*5760*/  IMAD.U32 R6, RZ, RZ, UR6 ;  /* 0x00000006ff067e24 */ /* 0x000fe2000f8e00ff */
[----:B----4-:R-:W-:Y:S01]  /*5770*/  MOV R11, UR5 ;  /* 0x00000005000b7c02 */ /* 0x010fe20008000f00 */
[----:B------:R-:W-:Y:S02]  /*5780*/  IMAD.U32 R10, RZ, RZ, UR4 ;  /* 0x00000004ff0a7e24 */ /* 0x000fe4000f8e00ff */
[----:B------:R-:W-:Y:S07]  /*5790*/  LEPC R20, `(.L_x_99) ;  /* 0x000000001014794e */ /* 0x000fee0000000000 */
[----:B---3-5:R-:W-:Y:S05]  /*57a0*/  CALL.ABS.NOINC R2 ;  /* 0x0000000002007343 */ /* 0x028fea0003c00000 */
.L_x_99:
[----:B------:R-:W-:Y:S01]  /*57b0*/  LOP3.LUT P0, RZ, R108, 0x90, RZ, 0xc0, !PT ;  /* 0x000000906cff7812 */ /* 0x000fe2000780c0ff */
[----:B------:R-:W-:Y:S11]  /*57c0*/  BSSY.RECONVERGENT B6, `(.L_x_100) ;  /* 0x0000013000067945 */ /* 0x000ff60003800200 */
[----:B------:R-:W-:Y:S01]  /*57d0*/  @!UPT UIADD3 URZ, UPT, UPT, URZ, URZ, URZ ;  /* 0x000000fffffff290 */ /* 0x000fe2000fffe0ff */
[----:B------:R-:W-:Y:S05]  /*57e0*/  @!P0 BRA `(.L_x_101) ;  /* 0x0000000000408947 */ /* 0x000fea0003800000 */
        /* <DEDUP_REMOVED lines=16> */
.L_x_101:
[----:B------:R-:W-:Y:S05]  /*58f0*/  BSYNC.RECONVERGENT B6 ;  /* 0x0000000000067941 */ /* 0x000fea0003800200 */
.L_x_100:
[----:B------:R-:W-:Y:S01]  /*5900*/  ISETP.NE.U32.AND P4, PT, R90, RZ, PT ;  /* 0x000000ff5a00720c */ /* 0x000fe20003f85070 */
[----:B------:R-:W-:Y:S01]  /*5910*/  UISETP.NE.AND UP2, UPT, UR50, URZ, UPT ;  /* 0x000000ff3200728c */ /* 0x000fe2000bf45270 */
[----:B------:R-:W-:Y:S01]  /*5920*/  ISETP.NE.U32.AND P3, PT, RZ, UR38, PT ;  /* 0x00000026ff007c0c */ /* 0x000fe2000bf65070 */
[----:B------:R-:W-:Y:S01]  /*5930*/  UISETP.NE.U32.AND UP1, UPT, UR44, URZ, UPT ;  /* 0x000000ff2c00728c */ /* 0x000fe2000bf25070 */
[----:B------:R-:W-:Y:S01]  /*5940*/  ISETP.NE.AND.EX P4, PT, R91, RZ, PT, P4 ;  /* 0x000000ff5b00720c */ /* 0x000fe20003f85340 */
[----:B------:R-:W-:Y:S01]  /*5950*/  UPLOP3.LUT UP0, UPT, UPT, UPT, UPT, 0x40, 0x4 ;  /* 0x000000000004789c */ /* 0x000fe20003f0e870 */
[----:B------:R-:W-:Y:S01]  /*5960*/  ISETP.NE.AND.EX P3, PT, RZ, UR39, PT, P3 ;  /* 0x00000027ff007c0c */ /* 0x000fe2000bf65330 */
[----:B------:R-:W-:Y:S01]  /*5970*/  UISETP.NE.AND.EX UP1, UPT, UR45, URZ, UPT, UP1 ;  /* 0x000000ff2d00728c */ /* 0x000fe2000bf25310 */
[----:B------:R-:W-:Y:S04]  /*5980*/  PLOP3.LUT P1, PT, PT, PT, UP2, 0x80, 0x8 ;  /* 0x000000000008781c */ /* 0x000fe80003f2f028 */
[----:B------:R-:W-:Y:S06]  /*5990*/  @UP2 UPLOP3.LUT UP0, UPT, UPT, UPT, UP1, 0x80, 0x8 ;  /* 0x000000000008289c */ /* 0x000fec0003f0f010 */
[----:B------:R-:W-:Y:S01]  /*59a0*/  PLOP3.LUT P0, PT, PT, PT, UP0, 0x80, 0x8 ;  /* 0x000000000008781c */ /* 0x000fe20003f0f008 */
[----:B------:R-:W-:Y:S01]  /*59b0*/  @!UPT UIADD3 URZ, UPT, UPT, URZ, URZ, URZ ;  /* 0x000000fffffff290 */ /* 0x000fe2000fffe0ff */
[----:B------:R-:W-:Y:S11]  /*59c0*/  BRA.U !UP1, `(.L_x_102) ;  /* 0x0000000109387547 */ /* 0x000ff6000b800000 */
[----:B------:R-:W-:Y:S01]  /*59d0*/  UISETP.NE.U32.AND UP0, UPT, UR38, URZ, UPT ;  /* 0x000000ff2600728c */ /* 0x000fe2000bf05070 */
[----:B------:R-:W-:Y:S02]  /*59e0*/  HFMA2 R0, -RZ, RZ, 0, 5.9604644775390625e-08 ;  /* 0x00000001ff007431 */ /* 0x000fe400000001ff */
[----:B------:R-:W-:Y:S01]  /*59f0*/  IMAD.MOV.U32 R95, RZ, RZ, 0x1 ;  /* 0x00000001ff5f7424 */ /* 0x000fe200078e00ff */
[----:B------:R-:W-:Y:S06]  /*5a00*/  UISETP.NE.AND.EX UP0, UPT, UR39, URZ, UPT, UP0 ;  /* 0x000000ff2700728c */ /* 0x000fec000bf05300 */
[----:B------:R-:W-:Y:S05]  /*5a10*/  PLOP3.LUT P2, PT, PT, PT, UP0, 0x80, 0x8 ;  /* 0x000000000008781c */ /* 0x000fea0003f4f008 */
[----:B------:R-:W1:Y:S01]  /*5a20*/  @UP0 LDCU.64 UR6, c[0x0][0x888] ;  /* 0x00011100ff0607ac */ /* 0x000e620008000a00 */
[----:B------:R-:W-:Y:S07]  /*5a30*/  @UP0 UIMAD UR4, UR36, UR44, URZ ;  /* 0x0000002c240402a4 */ /* 0x000fee000f8e02ff */
[----:B------:R-:W-:Y:S01]  /*5a40*/  @!P2 PRMT R95, R0, 0x7610, R95 ;  /* 0x00007610005fa816 */ /* 0x000fe2000000005f */
[----:B-1----:R-:W-:Y:S03]  /*5a50*/  @UP0 UIMAD.WIDE UR6, UR4, 0x4, UR6 ;  /* 0x00000004040608a5 */ /* 0x002fe6000f8e0206 */
[----:B------:R-:W1:Y:S03]  /*5a60*/  @!UP0 LDCU UR4, c[0x0][0x880] ;  /* 0x00011000ff0487ac */ /* 0x000e660008000800 */
[----:B------:R-:W-:Y:S01]  /*5a70*/  IMAD.U32 R2, RZ, RZ, UR6 ;  /* 0x00000006ff027e24 */ /* 0x000fe2000f8e00ff */
[----:B------:R-:W-:Y:S05]  /*5a80*/  MOV R3, UR7 ;  /* 0x0000000700037c02 */ /* 0x000fea0008000f00 */
[----:B-----5:R2:W5:Y:S02]  /*5a90*/  @P2 LDG.E R49, desc[UR46][R2.64] ;  /* 0x0000002e02312981 */ /* 0x020564000c1e1900 */
[----:B-12---:R-:W-:Y:S02]  /*5aa0*/  @!P2 IMAD.U32 R49, RZ, RZ, UR4 ;  /* 0x00000004ff31ae24 */ /* 0x006fe4000f8e00ff */
.L_x_102:
[----:B------:R-:W-:Y:S05]  /*5ab0*/  @!P4 BRA `(.L_x_103) ;  /* 0x000000000020c947 */ /* 0x000fea0003800000 */
[----:B------:R-:W-:Y:S04]  /*5ac0*/  ISETP.NE.U32.AND P2, PT, R88, RZ, PT ;  /* 0x000000ff5800720c */ /* 0x000fe80003f45070 */
[----:B------:R-:W-:Y:S11]  /*5ad0*/  ISETP.NE.AND.EX P2, PT, R89, RZ, PT, P2 ;  /* 0x000000ff5900720c */ /* 0x000ff60003f45320 */
[----:B------:R-:W-:Y:S02]  /*5ae0*/  @!UPT UIADD3 URZ, UPT, UPT, URZ, URZ, URZ ;  /* 0x000000fffffff290 */ /* 0x000fe4000fffe0ff */
[----:B------:R-:W1:Y:S01]  /*5af0*/  @P2 LDC.64 R2, c[0x0][0x8a8] ;  /* 0x00022a00ff022b82 */ /* 0x000e620000000a00 */
[----:B------:R-:W-:Y:S04]  /*5b00*/  @P2 IMAD R0, R90, UR36, RZ ;  /* 0x000000245a002c24 */ /* 0x000fe8000f8e02ff */
[----:B-1----:R-:W-:Y:S05]  /*5b10*/  @P2 IMAD.WIDE R2, R0, 0x4, R2 ;  /* 0x0000000400022825 */ /* 0x002fea00078e0202 */
[----:B-----5:R1:W5:Y:S02]  /*5b20*/  @P2 LDG.E R46, desc[UR46][R2.64] ;  /* 0x0000002e022e2981 */ /* 0x020364000c1e1900 */
[----:B-1----:R-:W2:Y:S02]  /*5b30*/  @!P2 LDC R46, c[0x0][0x8a0] ;  /* 0x00022800ff2eab82 */ /* 0x002ea40000000800 */
.L_x_103:
[----:B-----5:R-:W-:Y:S01]  /*5b40*/  FSETP.NEU.AND P2, PT, R49, RZ, PT ;  /* 0x000000ff3100720b */ /* 0x020fe20003f4d000 */
[----:B------:R-:W-:Y:S01]  /*5b50*/  BSSY B1, `(.L_x_104) ;  /* 0x0000041000017945 */ /* 0x000fe20003800000 */
[----:B------:R-:W-:Y:S01]  /*5b60*/  SEL R5, RZ, 0xffffffff, P3 ;  /* 0xffffffffff057807 */ /* 0x000fe20001800000 */
[----:B------:R-:W-:Y:S01]  /*5b70*/  IMAD.MOV.U32 R114, RZ, RZ, 0x1 ;  /* 0x00000001ff727424 */ /* 0x000fe200078e00ff */
[----:B------:R-:W-:Y:S01]  /*5b80*/  LOP3.LUT P3, RZ, R95, 0xff, RZ, 0xc0, !PT ;  /* 0x000000ff5fff7812 */ /* 0x000fe2000786c0ff */
[C---:B------:R-:W-:Y:S01]  /*5b90*/  IMAD R48, R44.reuse, 0x40, R47 ;  /* 0x000000402c307824 */ /* 0x040fe200078e022f */
[----:B------:R-:W-:Y:S02]  /*5ba0*/  @P1 SEL R0, RZ, 0xffffffff, P2 ;  /* 0xffffffffff001807 */ /* 0x000fe40001000000 */
[----:B------:R-:W-:Y:S02]  /*5bb0*/  CS2R R86, SRZ ;  /* 0x0000000000567805 */ /* 0x000fe4000001ff00 */
[----:B------:R-:W-:Y:S02]  /*5bc0*/  LEA R3, R105, UR49, 0x3 ;  /* 0x0000003169037c11 */ /* 0x000fe4000f8e18ff */
[----:B------:R-:W-:Y:S02]  /*5bd0*/  CS2R R84, SRZ ;  /* 0x0000000000547805 */ /* 0x000fe4000001ff00 */
[----:B------:R-:W-:Y:S02]  /*5be0*/  @P0 SEL R0, R5, R0, !P3 ;  /* 0x0000000005000207 */ /* 0x000fe40005800000 */
[----:B------:R-:W-:Y:S02]  /*5bf0*/  CS2R R82, SRZ ;  /* 0x0000000000527805 */ /* 0x000fe4000001ff00 */
[----:B------:R-:W-:Y:S02]  /*5c00*/  LEA R111, R44, UR49, 0x3 ;  /* 0x000000312c6f7c11 */ /* 0x000fe4000f8e18ff */
[----:B------:R-:W-:Y:S02]  /*5c10*/  CS2R R80, SRZ ;  /* 0x0000000000507805 */ /* 0x000fe4000001ff00 */
[----:B------:R-:W-:Y:S02]  /*5c20*/  @P1 LOP3.LUT R0, R0, 0x1, RZ, 0xc0, !PT ;  /* 0x0000000100001812 */ /* 0x000fe400078ec0ff */
[----:B------:R-:W-:Y:S02]  /*5c30*/  SHF.L.U32 R4, R107, 0x1f, RZ ;  /* 0x0000001f6b047819 */ /* 0x000fe400000006ff */
[----:B------:R-:W-:Y:S02]  /*5c40*/  ISETP.NE.U32.OR P5, PT, R0, 0x1, !P1 ;  /* 0x000000010000780c */ /* 0x000fe40004fa5470 */
[----:B------:R-:W-:Y:S02]  /*5c50*/  SEL R0, RZ, 0xffffffff, P2 ;  /* 0xffffffffff007807 */ /* 0x000fe40001000000 */
[----:B------:R-:W-:Y:S02]  /*5c60*/  PLOP3.LUT P2, PT, PT, PT, UP1, 0x80, 0x8 ;  /* 0x000000000008781c */ /* 0x000fe40003f4f018 */
[----:B------:R-:W-:Y:S07]  /*5c70*/  P2R R113, PR, RZ, 0x20 ;  /* 0x00000020ff717803 */ /* 0x000fee0000000000 */
[----:B------:R-:W-:Y:S04]  /*5c80*/  @P5 SHF.L.U32 R2, R104, 0x1f, RZ ;  /* 0x0000001f68025819 */ /* 0x000fe800000006ff */
[----:B------:R-:W1:Y:S01]  /*5c90*/  @P5 SYNCS.PHASECHK.TRANS64.TRYWAIT P1, [R3+URZ+0x40], R2 ;  /* 0x00004002030055a7 */ /* 0x000e6200080211ff */
[----:B------:R-:W-:Y:S04]  /*5ca0*/  @P2 SEL R0, R5, R0, !P3 ;  /* 0x0000000005002207 */ /* 0x000fe80005800000 */
[----:B------:R-:W-:Y:S04]  /*5cb0*/  LOP3.LUT R0, R0, 0x1, RZ, 0xc0, !PT ;  /* 0x0000000100007812 */ /* 0x000fe800078ec0ff */
[----:B------:R-:W-:Y:S04]  /*5cc0*/  ISETP.NE.U32.AND P4, PT, R0, 0x1, PT ;  /* 0x000000010000780c */ /* 0x000fe80003f85070 */
[----:B------:R-:W-:Y:S01]  /*5cd0*/  P2R R115, PR, RZ, 0x10 ;  /* 0x00000010ff737803 */ /* 0x000fe20000000000 */
[----:B------:R3:W4:Y:S01]  /*5ce0*/  SYNCS.PHASECHK.TRANS64.TRYWAIT P0, [R111+URZ+0x90], R4 ;  /* 0x000090046f0075a7 */ /* 0x00072200080011ff */
[----:B-1----:R-:W-:Y:S01]  /*5cf0*/  @P5 SEL R114, RZ, 0x1, !P1 ;  /* 0x00000001ff725807 */ /* 0x002fe20004800000 */
[----:B---3--:R-:W-:Y:S06]  /*5d00*/  @!P5 BRA `(.L_x_105) ;  /* 0x000000000094d947 */ /* 0x008fec0003800000 */
[----:B------:R-:W-:Y:S01]  /*5d10*/  @P4 IMAD R5, R105, 0x1000, R100 ;  /* 0x0000100069054824 */ /* 0x000fe200078e0264 */
[----:B------:R-:W-:Y:S01]  /*5d20*/  LOP3.LUT P5, RZ, R101, 0x80, RZ, 0xc0, !PT ;  /* 0x0000008065ff7812 */ /* 0x000fe200078ac0ff */
[----:B------:R-:W-:Y:S01]  /*5d30*/  BSSY B0, `(.L_x_106) ;  /* 0x0000010000007945 */ /* 0x000fe20003800000 */
[----:B------:R-:W-:Y:S01]  /*5d40*/  ISETP.NE.AND P2, PT, R114, RZ, PT ;  /* 0x000000ff7200720c */ /* 0x000fe20003f45270 */
[----:B------:R-:W-:Y:S01]  /*5d50*/  @P4 VIADD R2, R5, UR49 ;  /* 0x0000003105024c36 */ /* 0x000fe20008000000 */
[----:B------:R-:W-:Y:S02]  /*5d60*/  PLOP3.LUT P1, PT, PT, PT, PT, 0x8, 0x80 ;  /* 0x000000000080781c */ /* 0x000fe40003f2e170 */
[----:B------:R-:W-:Y:S02]  /*5d70*/  CS2R R82, SRZ ;  /* 0x0000000000527805 */ /* 0x000fe4000001ff00 */
[----:B------:R-:W-:Y:S01]  /*5d80*/  @P4 PLOP3.LUT P1, PT, P5, PT, PT, 0x80, 0x8 ;  /* 0x000000000008481c */ /* 0x000fe20002f2f070 */
[C---:B------:R-:W-:Y:S01]  /*5d90*/  @P4 VIADD R0, R2.reuse, 0x200 ;  /* 0x0000020002004836 */ /* 0x040fe20000000000 */
[----:B------:R-:W-:Y:S01]  /*5da0*/  CS2R R80, SRZ ;  /* 0x0000000000507805 */ /* 0x000fe2000001ff00 */
[----:B------:R-:W-:Y:S01]  /*5db0*/  @P4 VIADD R2, R2, 0x210 ;  /* 0x0000021002024836 */ /* 0x000fe20000000000 */
[----:B------:R-:W-:Y:S02]  /*5dc0*/  CS2R R86, SRZ ;  /* 0x0000000000567805 */ /* 0x000fe4000001ff00 */
[----:B------:R-:W-:Y:S07]  /*5dd0*/  CS2R R84, SRZ ;  /* 0x0000000000547805 */ /* 0x000fee000001ff00 */
[----:B------:R-:W-:Y:S01]  /*5de0*/  @P1 VIADD R2, R0, 0xfffffff0 ;  /* 0xfffffff000021836 */ /* 0x000fe20000000000 */
[----:B------:R-:W-:Y:S06]  /*5df0*/  @P2 BRA `(.L_x_107) ;  /* 0x00000000000c2947 */ /* 0x000fec0003800000 */
[----:B------:R-:W-:Y:S04]  /*5e00*/  SHF.L.U32 R0, R104, 0x1f, RZ ;  /* 0x0000001f68007819 */ /* 0x000fe800000006ff */
[----:B------:R-:W1:Y:S02]  /*5e10*/  SYNCS.PHASECHK.TRANS64.TRYWAIT P1, [R3+URZ+0x40], R0 ;  /* 0x00004000030075a7 */ /* 0x000e6400080211ff */
[----:B-1----:R-:W-:Y:S05]  /*5e20*/  @!P1 BRA `(.L_x_108) ;  /* 0x0000002400609947 */ /* 0x002fea0003800000 */
.L_x_107:
[----:B------:R-:W-:Y:S05]  /*5e30*/  BSYNC B0 ;  /* 0x0000000000007941 */ /* 0x000fea0003800000 */
.L_x_106:
[----:B------:R-:W-:Y:S01]  /*5e40*/  ISETP.NE.AND P1, PT, R115, RZ, PT ;  /* 0x000000ff7300720c */ /* 0x000fe20003f25270 */
[----:B-1----:R-:W-:Y:S02]  /*5e50*/  VIADD R3, R3, 0x50 ;  /* 0x0000005003037836 */ /* 0x002fe40000000000 */
[----:B------:R-:W-:Y:S02]  /*5e60*/  IMAD.U32 R0, RZ, RZ, UR37 ;  /* 0x00000025ff007e24 */ /* 0x000fe4000f8e00ff */
[----:B------:R-:W-:Y:S03]  /*5e70*/  VIADD R105, R105, 0x1 ;  /* 0x0000000169697836 */ /* 0x000fe60000000000 */
[----:B------:R-:W-:Y:S05]  /*5e80*/  PRMT R0, R0, 0x654, R3 ;  /* 0x0000065400007816 */ /* 0x000fea0000000003 */
[----:B------:R1:W3:Y:S04]  /*5e90*/  @P1 LDS.128 R80, [R5+UR49+0x200] ;  /* 0x0002003105501984 */ /* 0x0002e80008000c00 */
[----:B------:R1:W1:Y:S01]  /*5ea0*/  @P1 LDS.128 R84, [R2] ;  /* 0x0000000002541984 */ /* 0x0002620000000c00 */
[C---:B------:R-:W-:Y:S01]  /*5eb0*/  ISETP.NE.AND P1, PT, R105.reuse, 0x2, PT ;  /* 0x000000026900780c */ /* 0x040fe20003f25270 */
[----:B------:R-:W-:Y:S01]  /*5ec0*/  @!PT LDS RZ, [RZ] ;  /* 0x00000000fffff984 */ /* 0x000fe20000000800 */
[----:B------:R-:W-:Y:S01]  /*5ed0*/  @!PT LDS RZ, [RZ] ;  /* 0x00000000fffff984 */ /* 0x000fe20000000800 */
[----:B------:R-:W-:Y:S01]  /*5ee0*/  @!PT LDS RZ, [RZ] ;  /* 0x00000000fffff984 */ /* 0x000fe20000000800 */
[----:B------:R-:W-:Y:S01]  /*5ef0*/  @!PT LDS RZ, [RZ] ;  /* 0x00000000fffff984 */ /* 0x000fe20000000800 */
[----:B------:R5:W-:Y:S06]  /*5f00*/  MEMBAR.ALL.CTA ;  /* 0x0000000000007992 */ /* 0x000bec0000008000 */
[----:B-----5:R-:W5:Y:S01]  /*5f10*/  FENCE.VIEW.ASYNC.S ;  /* 0x00000000000073c6 */ /* 0x020f620000000000 */
[----:B------:R-:W-:Y:S02]  /*5f20*/  SEL R3, RZ, 0x1, P1 ;  /* 0x00000001ff037807 */ /* 0x000fe40000800000 */
[----:B------:R-:W-:Y:S02]  /*5f30*/  SEL R105, R105, RZ, P1 ;  /* 0x000000ff69697207 */ /* 0x000fe40000800000 */
[----:B------:R-:W-:Y:S01]  /*5f40*/  LOP3.LUT R104, R104, R3, RZ, 0x3c, !PT ;  /* 0x0000000368687212 */ /* 0x000fe200078e3cff */
[----:B-----5:R1:W-:Y:S06]  /*5f50*/  SYNCS.ARRIVE.TRANS64.RED.A1T0 RZ, [R0+URZ], RZ ;  /* 0x000000ff00ff79a7 */ /* 0x0203ec00081004ff */
.L_x_105:
[----:B------:R-:W-:Y:S05]  /*5f60*/  BSYNC B1 ;  /* 0x0000000000017941 */ /* 0x000fea0003800000 */
.L_x_104:
[----:B------:R-:W-:Y:S04]  /*5f70*/  SHF.R.U32.HI R3, RZ, 0x15, R48 ;  /* 0x00000015ff037819 */ /* 0x000fe80000011630 */
[----:B------:R-:W-:Y:S01]  /*5f80*/  LOP3.LUT P1, RZ, R3, 0x3, R102, 0x48, !PT ;  /* 0x0000000303ff7812 */ /* 0x000fe20007824866 */
[----:B------:R-:W-:Y:S01]  /*5f90*/  @!UPT UIADD3 URZ, UPT, UPT, URZ, URZ, URZ ;  /* 0x000000fffffff290 */ /* 0x000fe2000fffe0ff */
[----:B----4-:R-:W-:Y:S11]  /*5fa0*/  @P0 BRA `(.L_x_109) ;  /* 0x0000000000080947 */ /* 0x010ff60003800000 */
[----:B------:R-:W4:Y:S02]  /*5fb0*/  SYNCS.PHASECHK.TRANS64.TRYWAIT P0, [R111+URZ+0x90], R4 ;  /* 0x000090046f0075a7 */ /* 0x000f2400080011ff */
[----:B----4-:R-:W-:Y:S05]  /*5fc0*/  @!P0 BRA `(.L_x_110) ;  /* 0x00000024000c8947 */ /* 0x010fea0003800000 */
.L_x_109:
[----:B------:R-:W-:Y:S05]  /*5fd0*/  @!P1 BRA `(.L_x_111) ;  /* 0x0000000000409947 */ /* 0x000fea0003800000 */
[----:B------:R-:W5:Y:S01]  /*5fe0*/  LDCU.64 UR8, c[0x4][0x70] ;  /* 0x01000e00ff0877ac */ /* 0x000f620008000a00 */
[----:B------:R-:W-:Y:S01]  /*5ff0*/  MOV R3, 0x0 ;  /* 0x0000000000037802 */ /* 0x000fe20000000f00 */
[----:B------:R-:W-:Y:S02]  /*6000*/  HFMA2 R12, -RZ, RZ, 0, 5.9604644775390625e-08 ;  /* 0x00000001ff0c7431 */ /* 0x000fe400000001ff */
[----:B------:R-:W-:Y:S02]  /*6010*/  IMAD.MOV.U32 R8, RZ, RZ, 0x192 ;  /* 0x00000192ff087424 */ /* 0x000fe400078e00ff */
[----:B------:R-:W-:Y:S01]  /*6020*/  IMAD.MOV.U32 R13, RZ, RZ, RZ ;  /* 0x000000ffff0d7224 */ /* 0x000fe200078e00ff */
[----:B------:R-:W2:Y:S01]  /*6030*/  LDCU.64 UR6, c[0x4][0x78] ;  /* 0x01000f00ff0677ac */ /* 0x000ea20008000a00 */
[----:B-1----:R-:W1:Y:S01]  /*6040*/  LDC.64 R2, c[0x4][R3] ;  /* 0x0100000003027b82 */ /* 0x002e620000000a00 */
[----:B------:R-:W3:Y:S01]  /*6050*/  LDCU.64 UR4, c[0x4][0x10] ;  /* 0x01000200ff0477ac */ /* 0x000ee20008000a00 */
[----:B-----5:R-:W-:Y:S01]  /*6060*/  MOV R5, UR9 ;  /* 0x0000000900057c02 */ /* 0x020fe20008000f00 */
[----:B----4-:R-:W-:Y:S01]  /*6070*/  IMAD.U32 R4, RZ, RZ, UR8 ;  /* 0x00000008ff047e24 */ /* 0x010fe2000f8e00ff */
[----:B--2---:R-:W-:Y:S01]  /*6080*/  MOV R7, UR7 ;  /* 0x0000000700077c02 */ /* 0x004fe20008000f00 */
[----:B------:R-:W-:Y:S01]  /*6090*/  IMAD.U32 R6, RZ, RZ, UR6 ;  /* 0x00000006ff067e24 */ /* 0x000fe2000f8e00ff */
[----:B---3--:R-:W-:Y:S01]  /*60a0*/  MOV R11, UR5 ;  /* 0x00000005000b7c02 */ /* 0x008fe20008000f00 */
[----:B------:R-:W-:Y:S02]  /*60b0*/  IMAD.U32 R10, RZ, RZ, UR4 ;  /* 0x00000004ff0a7e24 */ /* 0x000fe4000f8e00ff */
[----:B------:R-:W-:Y:S07]  /*60c0*/  LEPC R20, `(.L_x_111) ;  /* 0x000000001014794e */ /* 0x000fee0000000000 */
[----:B-1----:R-:W-:Y:S05]  /*60d0*/  CALL.ABS.NOINC R2 ;  /* 0x0000000002007343 */ /* 0x002fea0003c00000 */
.L_x_111:
[-C--:B---3--:R-:W-:Y:S01]  /*60e0*/  F2FP.F16.E4M3.UNPACK_B R51, R80.reuse ;  /* 0x00000050ff33723e */ /* 0x088fe200020006ff */
[----:B------:R-:W-:Y:S05]  /*60f0*/  WARPSYNC.ALL ;  /* 0x0000000000007948 */ /* 0x000fea0003800000 */
[----:B------:R-:W-:Y:S01]  /*6100*/  R2UR UR4, R48 ;  /* 0x00000000300472ca */ /* 0x000fe200000e0000 */
[--C-:B------:R-:W-:Y:S01]  /*6110*/  HADD2.F32 R50, -RZ, R51.reuse.H0_H0 ;  /* 0x20000033ff327230 */ /* 0x100fe20000004100 */
[----:B------:R-:W-:Y:S01]  /*6120*/  F2FP.F16.E4M3.UNPACK_B R53, R80.H1 ;  /* 0x00000050ff35723e */ /* 0x000fe200030006ff */
[----:B------:R-:W-:Y:S01]  /*6130*/  HADD2.F32 R51, -RZ, R51.H1_H1 ;  /* 0x30000033ff337230 */ /* 0x000fe20000004100 */
[-C--:B------:R-:W-:Y:S01]  /*6140*/  F2FP.F16.E4M3.UNPACK_B R55, R81.reuse ;  /* 0x00000051ff37723e */ /* 0x080fe200020006ff */
[----:B------:R-:W-:Y:S01]  /*6150*/  BSSY.RECONVERGENT B0, `(.L_x_112) ;  /* 0x000009e000007945 */ /* 0x000fe20003800200 */
[----:B------:R-:W-:Y:S01]  /*6160*/  F2FP.F16.E4M3.UNPACK_B R57, R81.H1 ;  /* 0x00000051ff39723e */ /* 0x000fe200030006ff */
[--C-:B------:R-:W-:Y:S01]  /*6170*/  HADD2.F32 R52, -RZ, R53.reuse.H0_H0 ;  /* 0x20000035ff347230 */ /* 0x100fe20000004100 */
[-C--:B------:R-:W-:Y:S01]  /*6180*/  F2FP.F16.E4M3.UNPACK_B R59, R82.reuse ;  /* 0x00000052ff3b723e */ /* 0x080fe200020006ff */
[----:B------:R-:W-:Y:S01]  /*6190*/  HADD2.F32 R54, -RZ, R53.H1_H1 ;  /* 0x30000035ff367230 */ /* 0x000fe20000004100 */
[----:B------:R-:W-:Y:S01]  /*61a0*/  F2FP.F16.E4M3.UNPACK_B R61, R82.H1 ;  /* 0x00000052ff3d723e */ /* 0x000fe200030006ff */
[--C-:B------:R-:W-:Y:S01]  /*61b0*/  HADD2.F32 R53, -RZ, R55.reuse.H0_H0 ;  /* 0x20000037ff357230 */ /* 0x100fe20000004100 */
[-C--:B------:R-:W-:Y:S01]  /*61c0*/  F2FP.F16.E4M3.UNPACK_B R63, R83.reuse ;  /* 0x00000053ff3f723e */ /* 0x080fe200020006ff */
[----:B-1--4-:R-:W2:Y:S01]  /*61d0*/  LDTM.x32 R4, tmem[UR4] ;  /* 0x00000004000479ee */ /* 0x012ea200082c0000 */
[----:B------:R-:W-:Y:S01]  /*61e0*/  F2FP.F16.E4M3.UNPACK_B R65, R83.H1 ;  /* 0x00000053ff41723e */ /* 0x000fe200030006ff */
[----:B------:R-:W-:Y:S01]  /*61f0*/  HADD2.F32 R56, -RZ, R55.H1_H1 ;  /* 0x30000037ff387230 */ /* 0x000fe20000004100 */
[-C--:B------:R-:W-:Y:S01]  /*6200*/  F2FP.F16.E4M3.UNPACK_B R67, R84.reuse ;  /* 0x00000054ff43723e */ /* 0x080fe200020006ff */
[----:B------:R-:W-:Y:S01]  /*6210*/  HADD2.F32 R60, -RZ, R59.H1_H1 ;  /* 0x3000003bff3c7230 */ /* 0x000fe20000004100 */
[----:B------:R-:W-:Y:S01]  /*6220*/  IADD3 R125, PT, PT, R100, UR49, RZ ;  /* 0x00000031647d7c10 */ /* 0x000fe2000fffe0ff */
[----:B------:R-:W-:Y:S01]  /*6230*/  HADD2.F32 R64, -RZ, R63.H1_H1 ;  /* 0x3000003fff407230 */ /* 0x000fe20000004100 */
[----:B------:R-:W-:Y:S01]  /*6240*/  ISETP.NE.AND P6, PT, R113, RZ, PT ;  /* 0x000000ff7100720c */ /* 0x000fe20003fc5270 */
[----:B------:R-:W-:Y:S01]  /*6250*/  HADD2.F32 R68, -RZ, R67.H1_H1 ;  /* 0x30000043ff447230 */ /* 0x000fe20000004100 */
[----:B------:R-:W-:Y:S01]  /*6260*/  LOP3.LUT P5, RZ, R101, 0x80, RZ, 0xc0, !PT ;  /* 0x0000008065ff7812 */ /* 0x000fe200078ac0ff */
[--C-:B------:R-:W-:Y:S01]  /*6270*/  HADD2.F32 R55, -RZ, R57.reuse.H0_H0 ;  /* 0x20000039ff377230 */ /* 0x100fe20000004100 */
[----:B------:R-:W-:Y:S01]  /*6280*/  F2FP.F16.E4M3.UNPACK_B R69, R84.H1 ;  /* 0x00000054ff45723e */ /* 0x000fe200030006ff */
[----:B------:R-:W-:Y:S01]  /*6290*/  HADD2.F32 R58, -RZ, R57.H1_H1 ;  /* 0x30000039ff3a7230 */ /* 0x000fe20000004100 */
[-C--:B------:R-:W-:Y:S01]  /*62a0*/  F2FP.F16.E4M3.UNPACK_B R71, R85.reuse ;  /* 0x00000055ff47723e */ /* 0x080fe200020006ff */
[----:B------:R-:W-:Y:S01]  /*62b0*/  HADD2.F32 R57, -RZ, R59.H0_H0 ;  /* 0x2000003bff397230 */ /* 0x000fe20000004100 */
[----:B------:R-:W-:Y:S01]  /*62c0*/  F2FP.F16.E4M3.UNPACK_B R73, R85.H1 ;  /* 0x00000055ff49723e */ /* 0x000fe200030006ff */
[----:B------:R-:W-:Y:S01]  /*62d0*/  HADD2.F32 R59, -RZ, R61.H0_H0 ;  /* 0x2000003dff3b7230 */ /* 0x000fe20000004100 */
[-C--:B------:R-:W-:Y:S01]  /*62e0*/  F2FP.F16.E4M3.UNPACK_B R75, R86.reuse ;  /* 0x00000056ff4b723e */ /* 0x080fe200020006ff */
[----:B------:R-:W-:Y:S01]  /*62f0*/  HADD2.F32 R72, -RZ, R71.H1_H1 ;  /* 0x30000047ff487230 */ /* 0x000fe20000004100 */
[----:B------:R-:W-:Y:S01]  /*6300*/  F2FP.F16.E4M3.UNPACK_B R77, R86.H1 ;  /* 0x00000056ff4d723e */ /* 0x000fe200030006ff */
[----:B------:R-:W-:Y:S01]  /*6310*/  HADD2.F32 R62, -RZ, R61.H1_H1 ;  /* 0x3000003dff3e7230 */ /* 0x000fe20000004100 */
[----:B------:R-:W-:Y:S01]  /*6320*/  F2FP.F16.E4M3.UNPACK_B R79, R87.H1 ;  /* 0x00000057ff4f723e */ /* 0x000fe200030006ff */
[----:B------:R-:W-:Y:S01]  /*6330*/  HADD2.F32 R61, -RZ, R63.H0_H0 ;  /* 0x2000003fff3d7230 */ /* 0x000fe20000004100 */
[----:B------:R-:W-:Y:S01]  /*6340*/  ISETP.NE.AND P0, PT, R109, RZ, PT ;  /* 0x000000ff6d00720c */ /* 0x000fe20003f05270 */
[C---:B--2---:R-:W-:Y:S01]  /*6350*/  FMUL R0, R46.reuse, R4 ;  /* 0x000000042e007220 */ /* 0x044fe20000400000 */
[C---:B------:R-:W-:Y:S01]  /*6360*/  FMUL R2, R46.reuse, R5 ;  /* 0x000000052e027220 */ /* 0x040fe20000400000 */
[C---:B------:R-:W-:Y:S01]  /*6370*/  FMUL R4, R46.reuse, R8 ;  /* 0x000000082e047220 */ /* 0x040fe20000400000 */
[C---:B------:R-:W-:Y:S01]  /*6380*/  FMUL R5, R46.reuse, R9 ;  /* 0x000000092e057220 */ /* 0x040fe20000400000 */
[C---:B------:R-:W-:Y:S01]  /*6390*/  FFMA R0, R49.reuse, R50, R0 ;  /* 0x0000003231007223 */ /* 0x040fe20000000000 */
[C---:B------:R-:W-:Y:S01]  /*63a0*/  FFMA R2, R49.reuse, R51, R2 ;  /* 0x0000003331027223 */ /* 0x040fe20000000002 */
[C---:B------:R-:W-:Y:S01]  /*63b0*/  FMUL R8, R46.reuse, R12 ;  /* 0x0000000c2e087220 */ /* 0x040fe20000400000 */
[C---:B------:R-:W-:Y:S01]  /*63c0*/  FMUL R9, R46.reuse, R13 ;  /* 0x0000000d2e097220 */ /* 0x040fe20000400000 */
[C---:B------:R-:W-:Y:S01]  /*63d0*/  FMUL R12, R46.reuse, R16 ;  /* 0x000000102e0c7220 */ /* 0x040fe20000400000 */
[C---:B------:R-:W-:Y:S01]  /*63e0*/  FMUL R13, R46.reuse, R17 ;  /* 0x000000112e0d7220 */ /* 0x040fe20000400000 */
[C---:B------:R-:W-:Y:S01]  /*63f0*/  FMUL R16, R46.reuse, R20 ;  /* 0x000000142e107220 */ /* 0x040fe20000400000 */
[C---:B------:R-:W-:Y:S01]  /*6400*/  FMUL R17, R46.reuse, R21 ;  /* 0x000000152e117220 */ /* 0x040fe20000400000 */
[C---:B------:R-:W-:Y:S01]  /*6410*/  FMUL R20, R46.reuse, R24 ;  /* 0x000000182e147220 */ /* 0x040fe20000400000 */
[C---:B------:R-:W-:Y:S01]  /*6420*/  FMUL R21, R46.reuse, R25 ;  /* 0x000000192e157220 */ /* 0x040fe20000400000 */
[----:B------:R-:W-:Y:S02]  /*6430*/  HADD2.F32 R76, -RZ, R75.H1_H1 ;  /* 0x3000004bff4c7230 */ /* 0x000fe40000004100 */
[C---:B------:R-:W-:Y:S01]  /*6440*/  FMUL R24, R46.reuse, R28 ;  /* 0x0000001c2e187220 */ /* 0x040fe20000400000 */
[C---:B------:R-:W-:Y:S01]  /*6450*/  FMUL R25, R46.reuse, R29 ;  /* 0x0000001d2e197220 */ /* 0x040fe20000400000 */
[C---:B------:R-:W-:Y:S01]  /*6460*/  FMUL R28, R46.reuse, R32 ;  /* 0x000000202e1c7220 */ /* 0x040fe20000400000 */
[C---:B------:R-:W-:Y:S01]  /*6470*/  FMUL R29, R46.reuse, R33 ;  /* 0x000000212e1d7220 */ /* 0x040fe20000400000 */
[C---:B------:R-:W-:Y:S01]  /*6480*/  FMUL R3, R46.reuse, R6 ;  /* 0x000000062e037220 */ /* 0x040fe20000400000 */
[C---:B------:R-:W-:Y:S01]  /*6490*/  FMUL R7, R46.reuse, R7 ;  /* 0x000000072e077220 */ /* 0x040fe20000400000 */
[----:B------:R-:W-:Y:S01]  /*64a0*/  FMUL R6, R46, R10 ;  /* 0x0000000a2e067220 */ /* 0x000fe20000400000 */
[----:B------:R-:W-:Y:S01]  /*64b0*/  F2FP.F16.E4M3.UNPACK_B R50, R87 ;  /* 0x00000057ff32723e */ /* 0x000fe200020006ff */
[C---:B------:R-:W-:Y:S01]  /*64c0*/  FFMA R3, R49.reuse, R52, R3 ;  /* 0x0000003431037223 */ /* 0x040fe20000000003 */
[C---:B------:R-:W-:Y:S01]  /*64d0*/  FFMA R7, R49.reuse, R54, R7 ;  /* 0x0000003631077223 */ /* 0x040fe20000000007 */
[----:B------:R-:W-:Y:S01]  /*64e0*/  @P6 SHF.L.U32 R32, R104, 0x1f, RZ ;  /* 0x0000001f68206819 */ /* 0x000fe200000006ff */
[C---:B------:R-:W-:Y:S01]  /*64f0*/  FFMA R4, R49.reuse, R53, R4 ;  /* 0x0000003531047223 */ /* 0x040fe20000000004 */
[----:B------:R-:W-:Y:S01]  /*6500*/  FFMA R5, R49, R56, R5 ;  /* 0x0000003831057223 */ /* 0x000fe20000000005 */
[C---:B------:R-:W-:Y:S01]  /*6510*/  FMUL R11, R46.reuse, R11 ;  /* 0x0000000b2e0b7220 */ /* 0x040fe20000400000 */
[----:B------:R-:W-:Y:S01]  /*6520*/  F2FP.SATFINITE.E4M3.F32.PACK_AB_MERGE_C R113, R7, R3, RZ ;  /* 0x000000030771723e */ /* 0x000fe200048070ff */
[C---:B------:R-:W-:Y:S01]  /*6530*/  FFMA R6, R49.reuse, R55, R6 ;  /* 0x0000003731067223 */ /* 0x040fe20000000006 */
[----:B------:R-:W-:Y:S01]  /*6540*/  FMUL R10, R46, R14 ;  /* 0x0000000e2e0a7220 */ /* 0x000fe20000400000 */
[C---:B------:R-:W-:Y:S01]  /*6550*/  FFMA R11, R49.reuse, R58, R11 ;  /* 0x0000003a310b7223 */ /* 0x040fe2000000000b */
[----:B------:R-:W-:Y:S01]  /*6560*/  F2FP.SATFINITE.E4M3.F32.PACK_AB_MERGE_C R116, R2, R0, R113 ;  /* 0x000000000274723e */ /* 0x000fe20004807071 */
[C---:B------:R-:W-:Y:S01]  /*6570*/  FMUL R15, R46.reuse, R15 ;  /* 0x0000000f2e0f7220 */ /* 0x040fe20000400000 */
[----:B------:R-:W-:Y:S01]  /*6580*/  MOV R113, 0x10 ;  /* 0x0000001000717802 */ /* 0x000fe20000000f00 */
[----:B------:R-:W-:Y:S01]  /*6590*/  FFMA R8, R49, R57, R8 ;  /* 0x0000003931087223 */ /* 0x000fe20000000008 */
[----:B------:R-:W-:Y:S01]  /*65a0*/  F2FP.SATFINITE.E4M3.F32.PACK_AB_MERGE_C R117, R11, R6, RZ ;  /* 0x000000060b75723e */ /* 0x000fe200048070ff */
[----:B------:R-:W-:Y:S01]  /*65b0*/  FFMA R9, R49, R60, R9 ;  /* 0x0000003c31097223 */ /* 0x000fe20000000009 */
[--C-:B------:R-:W-:Y:S01]  /*65c0*/  HADD2.F32 R63, -RZ, R65.reuse.H0_H0 ;  /* 0x20000041ff3f7230 */ /* 0x100fe20000004100 */
[----:B------:R-:W-:Y:S01]  /*65d0*/  SEL R124, R113, 0xfffffff0, !P5 ;  /* 0xfffffff0717c7807 */ /* 0x000fe20006800000 */
[----:B------:R-:W-:Y:S01]  /*65e0*/  FFMA R10, R49, R59, R10 ;  /* 0x0000003b310a7223 */ /* 0x000fe2000000000a */
[----:B------:R-:W-:Y:S01]  /*65f0*/  F2FP.SATFINITE.E4M3.F32.PACK_AB_MERGE_C R117, R5, R4, R117 ;  /* 0x000000040575723e */ /* 0x000fe20004807075 */
[----:B------:R-:W-:Y:S01]  /*6600*/  FFMA R15, R49, R62, R15 ;  /* 0x0000003e310f7223 */ /* 0x000fe2000000000f */
[----:B------:R-:W-:Y:S01]  /*6610*/  IADD3 R113, PT, PT, R125, R124, RZ ;  /* 0x0000007c7d717210 */ /* 0x000fe20007ffe0ff */
[C---:B------:R-:W-:Y:S01]  /*6620*/  FFMA R12, R49.reuse, R61, R12 ;  /* 0x0000003d310c7223 */ /* 0x040fe2000000000c */
[----:B------:R-:W-:Y:S01]  /*6630*/  FFMA R13, R49, R64, R13 ;  /* 0x00000040310d7223 */ /* 0x000fe2000000000d */
[--C-:B------:R-:W-:Y:S01]  /*6640*/  HADD2.F32 R51, -RZ, R50.reuse.H0_H0 ;  /* 0x20000032ff337230 */ /* 0x100fe20000004100 */
[----:B------:R-:W-:Y:S01]  /*6650*/  F2FP.SATFINITE.E4M3.F32.PACK_AB_MERGE_C R118, R15, R10, RZ ;  /* 0x0000000a0f76723e */ /* 0x000fe200048070ff */
[----:B------:R-:W-:Y:S02]  /*6660*/  HADD2.F32 R50, -RZ, R50.H1_H1 ;  /* 0x30000032ff327230 */ /* 0x000fe40000004100 */
[C---:B------:R-:W-:Y:S01]  /*6670*/  FMUL R14, R46.reuse, R18 ;  /* 0x000000122e0e7220 */ /* 0x040fe20000400000 */
[----:B------:R-:W-:Y:S02]  /*6680*/  HADD2.F32 R66, -RZ, R65.H1_H1 ;  /* 0x30000041ff427230 */ /* 0x000fe40000004100 */
[C---:B------:R-:W-:Y:S01]  /*6690*/  FMUL R19, R46.reuse, R19 ;  /* 0x000000132e137220 */ /* 0x040fe20000400000 */
[----:B------:R-:W-:Y:S02]  /*66a0*/  HADD2.F32 R65, -RZ, R67.H0_H0 ;  /* 0x20000043ff417230 */ /* 0x000fe40000004100 */
[C---:B------:R-:W-:Y:S01]  /*66b0*/  FFMA R14, R49.reuse, R63, R14 ;  /* 0x0000003f310e7223 */ /* 0x040fe2000000000e */
[--C-:B------:R-:W-:Y:S02]  /*66c0*/  HADD2.F32 R67, -RZ, R69.reuse.H0_H0 ;  /* 0x20000045ff437230 */ /* 0x100fe40000004100 */
[C---:B------:R-:W-:Y:S01]  /*66d0*/  FMUL R18, R46.reuse, R22 ;  /* 0x000000162e127220 */ /* 0x040fe20000400000 */
[----:B------:R-:W-:Y:S02]  /*66e0*/  HADD2.F32 R70, -RZ, R69.H1_H1 ;  /* 0x30000045ff467230 */ /* 0x000fe40000004100 */
[C---:B------:R-:W-:Y:S01]  /*66f0*/  FFMA R19, R49.reuse, R66, R19 ;  /* 0x0000004231137223 */ /* 0x040fe20000000013 */
[----:B------:R-:W-:Y:S02]  /*6700*/  HADD2.F32 R69, -RZ, R71.H0_H0 ;  /* 0x20000047ff457230 */ /* 0x000fe40000004100 */
[C---:B------:R-:W-:Y:S01]  /*6710*/  FMUL R23, R46.reuse, R23 ;  /* 0x000000172e177220 */ /* 0x040fe20000400000 */
[C---:B------:R-:W-:Y:S01]  /*6720*/  FFMA R16, R49.reuse, R65, R16 ;  /* 0x0000004131107223 */ /* 0x040fe20000000010 */
[C---:B------:R-:W-:Y:S01]  /*6730*/  FFMA R17, R49.reuse, R68, R17 ;  /* 0x0000004431117223 */ /* 0x040fe20000000011 */
[--C-:B------:R-:W-:Y:S02]  /*6740*/  HADD2.F32 R71, -RZ, R73.reuse.H0_H0 ;  /* 0x20000049ff477230 */ /* 0x100fe40000004100 */
[C---:B------:R-:W-:Y:S01]  /*6750*/  FFMA R18, R49.reuse, R67, R18 ;  /* 0x0000004331127223 */ /* 0x040fe20000000012 */
[----:B------:R-:W-:Y:S02]  /*6760*/  HADD2.F32 R74, -RZ, R73.H1_H1 ;  /* 0x30000049ff4a7230 */ /* 0x000fe40000004100 */
[C---:B------:R-:W-:Y:S01]  /*6770*/  FMUL R22, R46.reuse, R26 ;  /* 0x0000001a2e167220 */ /* 0x040fe20000400000 */
[----:B------:R-:W-:Y:S02]  /*6780*/  HADD2.F32 R73, -RZ, R75.H0_H0 ;  /* 0x2000004bff497230 */ /* 0x000fe40000004100 */
[C---:B------:R-:W-:Y:S01]  /*6790*/  FFMA R23, R49.reuse, R70, R23 ;  /* 0x0000004631177223 */ /* 0x040fe20000000017 */
[C---:B------:R-:W-:Y:S01]  /*67a0*/  FMUL R27, R46.reuse, R27 ;  /* 0x0000001b2e1b7220 */ /* 0x040fe20000400000 */
[C---:B------:R-:W-:Y:S01]  /*67b0*/  FFMA R20, R49.reuse, R69, R20 ;  /* 0x0000004531147223 */ /* 0x040fe20000000014 */
[C---:B------:R-:W-:Y:S01]  /*67c0*/  FFMA R21, R49.reuse, R72, R21 ;  /* 0x0000004831157223 */ /* 0x040fe20000000015 */
[--C-:B------:R-:W-:Y:S02]  /*67d0*/  HADD2.F32 R75, -RZ, R77.reuse.H0_H0 ;  /* 0x2000004dff4b7230 */ /* 0x100fe40000004100 */
[C---:B------:R-:W-:Y:S01]  /*67e0*/  FFMA R22, R49.reuse, R71, R22 ;  /* 0x0000004731167223 */ /* 0x040fe20000000016 */
[----:B------:R-:W-:Y:S02]  /*67f0*/  HADD2.F32 R78, -RZ, R77.H1_H1 ;  /* 0x3000004dff4e7230 */ /* 0x000fe40000004100 */
[C---:B------:R-:W-:Y:S01]  /*6800*/  FMUL R26, R46.reuse, R30 ;  /* 0x0000001e2e1a7220 */ /* 0x040fe20000400000 */
        /* <DEDUP_REMOVED lines=8> */
[----:B------:R-:W-:Y:S01]  /*6890*/  FFMA R31, R49, R78, R31 ;  /* 0x0000004e311f7223 */ /* 0x000fe2000000001f */
[----:B------:R-:W-:Y:S01]  /*68a0*/  FMUL R35, R46, R35 ;  /* 0x000000232e237220 */ /* 0x000fe20000400000 */
[----:B------:R-:W-:Y:S01]  /*68b0*/  F2FP.SATFINITE.E4M3.F32.PACK_AB_MERGE_C R119, R19, R14, RZ ;  /* 0x0000000e1377723e */ /* 0x000fe200048070ff */
[C---:B------:R-:W-:Y:S01]  /*68c0*/  FFMA R28, R49.reuse, R51, R28 ;  /* 0x00000033311c7223 */ /* 0x040fe2000000001c */
[C---:B------:R-:W-:Y:S01]  /*68d0*/  FFMA R29, R49.reuse, R50, R29 ;  /* 0x00000032311d7223 */ /* 0x040fe2000000001d */
[C---:B------:R-:W-:Y:S01]  /*68e0*/  FFMA R30, R49.reuse, R77, R30 ;  /* 0x0000004d311e7223 */ /* 0x040fe2000000001e */
[----:B------:R-:W-:Y:S01]  /*68f0*/  FFMA R35, R49, R52, R35 ;  /* 0x0000003431237223 */ /* 0x000fe20000000023 */
[----:B------:R-:W-:Y:S02]  /*6900*/  F2FP.SATFINITE.E4M3.F32.PACK_AB_MERGE_C R118, R9, R8, R118 ;  /* 0x000000080976723e */ /* 0x000fe40004807076 */
[----:B------:R-:W-:Y:S02]  /*6910*/  F2FP.SATFINITE.E4M3.F32.PACK_AB_MERGE_C R119, R13, R12, R119 ;  /* 0x0000000c0d77723e */ /* 0x000fe40004807077 */
[----:B------:R-:W-:Y:S02]  /*6920*/  F2FP.SATFINITE.E4M3.F32.PACK_AB_MERGE_C R120, R23, R18, RZ ;  /* 0x000000121778723e */ /* 0x000fe400048070ff */
[----:B------:R-:W-:Y:S01]  /*6930*/  F2FP.SATFINITE.E4M3.F32.PACK_AB_MERGE_C R121, R27, R22, RZ ;  /* 0x000000161b79723e */ /* 0x000fe200048070ff */
[----:B------:R1:W-:Y:S01]  /*6940*/  STS.128 [R100+UR49+0x2200], R116 ;  /* 0x0022007464007988 */ /* 0x0003e20008000c31 */
[----:B------:R-:W-:Y:S02]  /*6950*/  F2FP.SATFINITE.E4M3.F32.PACK_AB_MERGE_C R122, R31, R26, RZ ;  /* 0x0000001a1f7a723e */ /* 0x000fe400048070ff */
[----:B------:R-:W-:Y:S02]  /*6960*/  F2FP.SATFINITE.E4M3.F32.PACK_AB_MERGE_C R123, R35, R30, RZ ;  /* 0x0000001e237b723e */ /* 0x000fe400048070ff */
[----:B------:R-:W-:Y:S02]  /*6970*/  F2FP.SATFINITE.E4M3.F32.PACK_AB_MERGE_C R120, R17, R16, R120 ;  /* 0x000000101178723e */ /* 0x000fe40004807078 */
[----:B------:R-:W-:Y:S02]  /*6980*/  F2FP.SATFINITE.E4M3.F32.PACK_AB_MERGE_C R121, R21, R20, R121 ;  /* 0x000000141579723e */ /* 0x000fe40004807079 */
[----:B------:R-:W-:Y:S02]  /*6990*/  F2FP.SATFINITE.E4M3.F32.PACK_AB_MERGE_C R122, R25, R24, R122 ;  /* 0x00000018197a723e */ /* 0x000fe4000480707a */
[----:B------:R-:W-:Y:S02]  /*69a0*/  F2FP.SATFINITE.E4M3.F32.PACK_AB_MERGE_C R123, R29, R28, R123 ;  /* 0x0000001c1d7b723e */ /* 0x000fe4000480707b */
[----:B------:R-:W-:Y:S03]  /*69b0*/  LEA R125, R105, UR49, 0x3 ;  /* 0x00000031697d7c11 */ /* 0x000fe6000f8e18ff */
[----:B------:R1:W-:Y:S01]  /*69c0*/  STS.128 [R113+0x2200], R120 ;  /* 0x0022007871007388 */ /* 0x0003e20000000c00 */
[----:B------:R-:W-:Y:S01]  /*69d0*/  @!PT LDS RZ, [RZ] ;  /* 0x00000000fffff984 */ /* 0x000fe20000000800 */
[----:B------:R-:W-:Y:S01]  /*69e0*/  @!PT LDS RZ, [RZ] ;  /* 0x00000000fffff984 */ /* 0x000fe20000000800 */
[----:B------:R-:W-:Y:S01]  /*69f0*/  @!PT LDS RZ, [RZ] ;  /* 0x00000000fffff984 */ /* 0x000fe20000000800 */
[----:B------:R-:W-:Y:S01]  /*6a00*/  @!PT LDS RZ, [RZ] ;  /* 0x00000000fffff984 */ /* 0x000fe20000000800 */
[----:B------:R2:W-:Y:S07]  /*6a10*/  MEMBAR.ALL.CTA ;  /* 0x0000000000007992 */ /* 0x0005ee0000008000 */
[----:B--2---:R-:W2:Y:S02]  /*6a20*/  FENCE.VIEW.ASYNC.S ;  /* 0x00000000000073c6 */ /* 0x004ea40000000000 */
[----:B--2---:R-:W-:Y:S06]  /*6a30*/  BAR.SYNC.DEFER_BLOCKING 0x1, 0x80 ;  /* 0x0042000000007b1d */ /* 0x004fec0000010000 */
[----:B------:R-:W-:Y:S05]  /*6a40*/  @P0 BRA `(.L_x_113) ;  /* 0x0000000000380947 */ /* 0x000fea0003800000 */
[----:B------:R-:W-:Y:S02]  /*6a50*/  UIADD3 UR4, UPT, UPT, UR49, 0x2200, URZ ;  /* 0x0000220031047890 */ /* 0x000fe4000fffe0ff */
[----:B------:R-:W-:Y:S01]  /*6a60*/  UIADD3 UR8, UP0, UPT, UR52, 0x680, URZ ;  /* 0x0000068034087890 */ /* 0x000fe2000ff1e0ff */
[----:B------:R-:W-:Y:S01]  /*6a70*/  UMOV UR43, UR36 ;  /* 0x00000024002b7c82 */ /* 0x000fe20008000000 */
[----:B------:R-:W-:Y:S02]  /*6a80*/  UIADD3 UR5, UPT, UPT, UR41, 0x40, URZ ;  /* 0x0000004029057890 */ /* 0x000fe4000fffe0ff */
[----:B------:R-:W-:Y:S01]  /*6a90*/  MOV R108, UR4 ;  /* 0x00000004006c7c02 */ /* 0x000fe20008000f00 */
[----:B------:R-:W-:Y:S02]  /*6aa0*/  UIADD3.X UR9, UPT, UPT, URZ, UR53, URZ, UP0, !UPT ;  /* 0x00000035ff097290 */ /* 0x000fe400087fe4ff */
[----:B------:R-:W-:Y:S01]  /*6ab0*/  UIADD3 UR4, UPT, UPT, UR49, 0x2a00, URZ ;  /* 0x00002a0031047890 */ /* 0x000fe2000fffe0ff */
[----:B------:R-:W-:Y:S01]  /*6ac0*/  R2UR UR40, R108 ;  /* 0x000000006c2872ca */ /* 0x000fe200000e0000 */
[----:B------:R-:W-:Y:S01]  /*6ad0*/  UMOV UR6, UR42 ;  /* 0x0000002a00067c82 */ /* 0x000fe20008000000 */
[----:B------:R-:W-:Y:S11]  /*6ae0*/  UMOV UR7, UR36 ;  /* 0x0000002400077c82 */ /* 0x000ff60008000000 */
[----:B------:R2:W-:Y:S01]  /*6af0*/  UTMASTG.3D [UR40], [UR8] ;  /* 0x00000028080073b5 */ /* 0x0005e20008010000 */
[----:B------:R2:W-:Y:S01]  /*6b00*/  UTMASTG.3D [UR4], [UR8] ;  /* 0x00000004080073b5 */ /* 0x0005e20008010000 */
[----:B------:R0:W-:Y:S01]  /*6b10*/  UTMACMDFLUSH ;  /* 0x00000000000079b7 */ /* 0x0001e20000000000 */
[----:B--2---:R-:W-:Y:S04]  /*6b20*/  DEPBAR.LE SB0, 0x1 ;  /* 0x000080400000791a */ /* 0x004fe80000000000 */
.L_x_113:
[----:B------:R-:W-:Y:S05]  /*6b30*/  BSYNC.RECONVERGENT B0 ;  /* 0x0000000000007941 */ /* 0x000fea0003800200 */
.L_x_112:
[----:B------:R-:W-:Y:S06]  /*6b40*/  BAR.SYNC.DEFER_BLOCKING 0x1, 0x80 ;  /* 0x0042000000007b1d */ /* 0x000fec0000010000 */
[----:B------:R-:W2:Y:S01]  /*6b50*/  @P6 SYNCS.PHASECHK.TRANS64.TRYWAIT P0, [R125+URZ+0x40], R32 ;  /* 0x000040207d0065a7 */ /* 0x000ea200080011ff */
[----:B------:R-:W-:Y:S01]  /*6b60*/  BSSY B1, `(.L_x_114) ;  /* 0x0000020000017945 */ /* 0x000fe20003800000 */
[----:B--2---:R-:W-:Y:S03]  /*6b70*/  @P6 SEL R114, RZ, 0x1, !P0 ;  /* 0x00000001ff726807 */ /* 0x004fe60004000000 */
[----:B------:R-:W-:Y:S05]  /*6b80*/  @!P6 BRA `(.L_x_115) ;  /* 0x000000000074e947 */ /* 0x000fea0003800000 */
[----:B------:R-:W-:Y:S01]  /*6b90*/  ISETP.NE.AND P1, PT, R115, RZ, PT ;  /* 0x000000ff7300720c */ /* 0x000fe20003f25270 */
[----:B------:R-:W-:Y:S01]  /*6ba0*/  BSSY B0, `(.L_x_116) ;  /* 0x0000009000007945 */ /* 0x000fe20003800000 */
[----:B------:R-:W-:Y:S11]  /*6bb0*/  ISETP.NE.AND P0, PT, R114, RZ, PT ;  /* 0x000000ff7200720c */ /* 0x000ff60003f05270 */
[----:B------:R-:W-:Y:S05]  /*6bc0*/  @P1 IMAD R0, R105, 0x1000, R100 ;  /* 0x0000100069001824 */ /* 0x000fea00078e0264 */
[----:B------:R-:W-:Y:S05]  /*6bd0*/  @P1 IADD3 R3, PT, PT, R0, UR49, RZ ;  /* 0x0000003100031c10 */ /* 0x000fea000fffe0ff */
[----:B------:R-:W-:Y:S01]  /*6be0*/  @P1 IMAD.IADD R3, R3, 0x1, R124 ;  /* 0x0000000103031824 */ /* 0x000fe200078e027c */
[----:B------:R-:W-:Y:S06]  /*6bf0*/  @P0 BRA `(.L_x_117) ;  /* 0x00000000000c0947 */ /* 0x000fec0003800000 */
[----:B------:R-:W-:Y:S04]  /*6c00*/  SHF.L.U32 R2, R104, 0x1f, RZ ;  /* 0x0000001f68027819 */ /* 0x000fe800000006ff */
[----:B------:R-:W2:Y:S02]  /*6c10*/  SYNCS.PHASECHK.TRANS64.TRYWAIT P0, [R125+URZ+0x40], R2 ;  /* 0x000040027d0075a7 */ /* 0x000ea400080011ff */
[----:B--2---:R-:W-:Y:S05]  /*6c20*/  @!P0 BRA `(.L_x_118) ;  /* 0x0000001800088947 */ /* 0x004fea0003800000 */
.L_x_117:
[----:B------:R-:W-:Y:S05]  /*6c30*/  BSYNC B0 ;  /* 0x0000000000007941 */ /* 0x000fea0003800000 */
.L_x_116:
[----:B------:R-:W-:Y:S01]  /*6c40*/  ISETP.NE.AND P0, PT, R115, RZ, PT ;  /* 0x000000ff7300720c */ /* 0x000fe20003f05270 */
[----:B--2---:R-:W-:Y:S02]  /*6c50*/  VIADD R125, R125, 0x50 ;  /* 0x000000507d7d7836 */ /* 0x004fe40000000000 */
[----:B------:R-:W-:Y:S02]  /*6c60*/  IMAD.U32 R2, RZ, RZ, UR37 ;  /* 0x00000025ff027e24 */ /* 0x000fe4000f8e00ff */
[----:B------:R-:W-:Y:S03]  /*6c70*/  VIADD R105, R105, 0x1 ;  /* 0x0000000169697836 */ /* 0x000fe60000000000 */
[----:B------:R-:W-:Y:S05]  /*6c80*/  PRMT R2, R2, 0x654, R125 ;  /* 0x0000065402027816 */ /* 0x000fea000000007d */
[----:B------:R2:W3:Y:S04]  /*6c90*/  @P0 LDS.128 R80, [R0+UR49+0x200] ;  /* 0x0002003100500984 */ /* 0x0004e80008000c00 */
[----:B------:R2:W4:Y:S01]  /*6ca0*/  @P0 LDS.128 R84, [R3+0x200] ;  /* 0x0002000003540984 */ /* 0x0005220000000c00 */
        /* <DEDUP_REMOVED lines=11> */
.L_x_115:
[----:B------:R-:W-:Y:S05]  /*6d60*/  BSYNC B1 ;  /* 0x0000000000017941 */ /* 0x000fea0003800000 */
.L_x_114:
[----:B--2---:R-:W-:Y:S05]  /*6d70*/  VIADD R3, R48, 0x20 ;  /* 0x0000002030037836 */ /* 0x004fea0000000000 */
[----:B------:R-:W-:Y:S04]  /*6d80*/  SHF.R.U32.HI R3, RZ, 0x15, R3 ;  /* 0x00000015ff037819 */ /* 0x000fe80000011603 */
[----:B------:R-:W-:Y:S11]  /*6d90*/  LOP3.LUT P0, RZ, R3, 0x3, R102, 0x48, !PT ;  /* 0x0000000303ff7812 */ /* 0x000ff60007804866 */
[----:B------:R-:W-:Y:S02]  /*6da0*/  @!UPT UIADD3 URZ, UPT, UPT, URZ, URZ, URZ ;  /* 0x000000fffffff290 */ /* 0x000fe4000fffe0ff */
[----:B------:R-:W-:Y:S05]  /*6db0*/  @!P0 BRA `(.L_x_119) ;  /* 0x0000000000408947 */ /* 0x000fea0003800000 */
[----:B------:R-:W2:Y:S01]  /*6dc0*/  LDCU.64 UR8, c[0x4][0x70] ;  /* 0x01000e00ff0877ac */ /* 0x000ea20008000a00 */
[----:B------:R-:W-:Y:S01]  /*6dd0*/  MOV R3, 0x0 ;  /* 0x0000000000037802 */ /* 0x000fe20000000f00 */
[----:B------:R-:W-:Y:S02]  /*6de0*/  HFMA2 R12, -RZ, RZ, 0, 5.9604644775390625e-08 ;  /* 0x00000001ff0c7431 */ /* 0x000fe400000001ff */
[----:B------:R-:W-:Y:S02]  /*6df0*/  IMAD.MOV.U32 R8, RZ, RZ, 0x192 ;  /* 0x00000192ff087424 */ /* 0x000fe400078e00ff */
[----:B------:R-:W-:Y:S01]  /*6e00*/  IMAD.MOV.U32 R13, RZ, RZ, RZ ;  /* 0x000000ffff0d7224 */ /* 0x000fe200078e00ff */
[----:B------:R-:W5:Y:S01]  /*6e10*/  LDCU.64 UR6, c[0x4][0x78] ;  /* 0x01000f00ff0677ac */ /* 0x000f620008000a00 */
[----:B------:R-:W1:Y:S01]  /*6e20*/  LDC.64 R2, c[0x4][R3] ;  /* 0x0100000003027b82 */ /* 0x000e620000000a00 */
[----:B------:R-:W3:Y:S01]  /*6e30*/  LDCU.64 UR4, c[0x4][0x10] ;  /* 0x01000200ff0477ac */ /* 0x000ee20008000a00 */
[----:B--2---:R-:W-:Y:S01]  /*6e40*/  MOV R5, UR9 ;  /* 0x0000000900057c02 */ /* 0x004fe20008000f00 */
[----:B------:R-:W-:Y:S01]  /*6e50*/  IMAD.U32 R4, RZ, RZ, UR8 ;  /* 0x00000008ff047e24 */ /* 0x000fe2000f8e00ff */
[----:B-----5:R-:W-:Y:S01]  /*6e60*/  MOV R7, UR7 ;  /* 0x0000000700077c02 */ /* 0x020fe20008000f00 */
[----:B------:R-:W-:Y:S01]  /*6e70*/  IMAD.U32 R6, RZ, RZ, UR6 ;  /* 0x00000006ff067e24 */ /* 0x000fe2000f8e00ff */
[----:B---3--:R-:W-:Y:S01]  /*6e80*/  MOV R11, UR5 ;  /* 0x00000005000b7c02 */ /* 0x008fe20008000f00 */
[----:B------:R-:W-:Y:S02]  /*6e90*/  IMAD.U32 R10, RZ, RZ, UR4 ;  /* 0x00000004ff0a7e24 */ /* 0x000fe4000f8e00ff */
[----:B------:R-:W-:Y:S07]  /*6ea0*/  LEPC R20, `(.L_x_119) ;  /* 0x000000001014794e */ /* 0x000fee0000000000 */
[----:B-1--4-:R-:W-:Y:S05]  /*6eb0*/  CALL.ABS.NOINC R2 ;  /* 0x0000000002007343 */ /* 0x012fea0003c00000 */
.L_x_119:
[----:B------:R-:W-:Y:S01]  /*6ec0*/  ISETP.NE.AND P0, PT, R109, RZ, PT ;  /* 0x000000ff6d00720c */ /* 0x000fe20003f05270 */
[----:B------:R-:W-:Y:S05]  /*6ed0*/  WARPSYNC.ALL ;  /* 0x0000000000007948 */ /* 0x000fea0003800000 */
[----:B------:R-:W-:Y:S01]  /*6ee0*/  R2UR UR4, R48 ;  /* 0x00000000300472ca */ /* 0x000fe200000e0000 */
[----:B------:R-:W-:Y:S01]  /*6ef0*/  BSSY.RECONVERGENT B0, `(.L_x_120) ;  /* 0x000009f000007945 */ /* 0x000fe20003800200 */
[-C--:B---3--:R-:W-:Y:S02]  /*6f00*/  F2FP.F16.E4M3.UNPACK_B R51, R80.reuse ;  /* 0x00000050ff33723e */ /* 0x088fe400020006ff */
[----:B------:R-:W-:Y:S02]  /*6f10*/  F2FP.F16.E4M3.UNPACK_B R80, R80.H1 ;  /* 0x00000050ff50723e */ /* 0x000fe400030006ff */
[-C--:B------:R-:W-:Y:S01]  /*6f20*/  F2FP.F16.E4M3.UNPACK_B R55, R81.reuse ;  /* 0x00000051ff37723e */ /* 0x080fe200020006ff */
[--C-:B------:R-:W-:Y:S01]  /*6f30*/  HADD2.F32 R50, -RZ, R51.reuse.H0_H0 ;  /* 0x20000033ff327230 */ /* 0x100fe20000004100 */
[----:B------:R-:W-:Y:S01]  /*6f40*/  F2FP.F16.E4M3.UNPACK_B R81, R81.H1 ;  /* 0x00000051ff51723e */ /* 0x000fe200030006ff */
[----:B------:R-:W-:Y:S01]  /*6f50*/  HADD2.F32 R52, -RZ, R51.H1_H1 ;  /* 0x30000033ff347230 */ /* 0x000fe20000004100 */
[-C--:B------:R-:W-:Y:S01]  /*6f60*/  F2FP.F16.E4M3.UNPACK_B R59, R82.reuse ;  /* 0x00000052ff3b723e */ /* 0x080fe200020006ff */
[--C-:B------:R-:W-:Y:S01]  /*6f70*/  HADD2.F32 R51, -RZ, R80.reuse.H0_H0 ;  /* 0x20000050ff337230 */ /* 0x100fe20000004100 */
[----:B------:R-:W-:Y:S01]  /*6f80*/  F2FP.F16.E4M3.UNPACK_B R82, R82.H1 ;  /* 0x00000052ff52723e */ /* 0x000fe200030006ff */
[----:B------:R-:W2:Y:S01]  /*6f90*/  LDTM.x32 R4, tmem[UR4+0x20] ;  /* 0x00002004000479ee */ /* 0x000ea200082c0000 */
[----:B------:R-:W-:Y:S01]  /*6fa0*/  NOP ;  /* 0x0000000000007918 */ /* 0x000fe20000000000 */
[----:B------:R-:W-:Y:S01]  /*6fb0*/  IADD3 R111, PT, PT, R111, 0xb0, RZ ;  /* 0x000000b06f6f7810 */ /* 0x000fe20007ffe0ff */
[--C-:B------:R-:W-:Y:S01]  /*6fc0*/  HADD2.F32 R53, -RZ, R55.reuse.H0_H0 ;  /* 0x20000037ff357230 */ /* 0x100fe20000004100 */
[----:B------:R-:W-:Y:S01]  /*6fd0*/  F2FP.F16.E4M3.UNPACK_B R63, R83 ;  /* 0x00000053ff3f723e */ /* 0x000fe200020006ff */
[----:B------:R-:W-:Y:S01]  /*6fe0*/  HADD2.F32 R56, -RZ, R55.H1_H1 ;  /* 0x30000037ff387230 */ /* 0x000fe20000004100 */
[----:B------:R-:W-:Y:S01]  /*6ff0*/  LOP3.LUT R111, R111, 0xfefffff8, RZ, 0xc0, !PT ;  /* 0xfefffff86f6f7812 */ /* 0x000fe200078ec0ff */
[--C-:B------:R-:W-:Y:S01]  /*7000*/  HADD2.F32 R57, -RZ, R59.reuse.H0_H0 ;  /* 0x2000003bff397230 */ /* 0x100fe20000004100 */
[----:B----4-:R-:W-:Y:S01]  /*7010*/  F2FP.F16.E4M3.UNPACK_B R67, R84 ;  /* 0x00000054ff43723e */ /* 0x010fe200020006ff */
[----:B------:R-:W-:Y:S01]  /*7020*/  HADD2.F32 R60, -RZ, R59.H1_H1 ;  /* 0x3000003bff3c7230 */ /* 0x000fe20000004100 */
[----:B--2---:R2:W-:Y:S01]  /*7030*/  SYNCS.ARRIVE.TRANS64.RED.A1T0 RZ, [R111+URZ], RZ ;  /* 0x000000ff6fff79a7 */ /* 0x0045e200081004ff */
[--C-:B------:R-:W-:Y:S01]  /*7040*/  HADD2.F32 R61, -RZ, R63.reuse.H0_H0 ;  /* 0x2000003fff3d7230 */ /* 0x100fe20000004100 */
[----:B------:R-:W-:Y:S01]  /*7050*/  F2FP.F16.E4M3.UNPACK_B R71, R85 ;  /* 0x00000055ff47723e */ /* 0x000fe200020006ff */
[----:B------:R-:W-:Y:S01]  /*7060*/  HADD2.F32 R64, -RZ, R63.H1_H1 ;  /* 0x3000003fff407230 */ /* 0x000fe20000004100 */
[----:B------:R-:W-:Y:S01]  /*7070*/  F2FP.F16.E4M3.UNPACK_B R75, R86 ;  /* 0x00000056ff4b723e */ /* 0x000fe200020006ff */
[--C-:B------:R-:W-:Y:S01]  /*7080*/  HADD2.F32 R65, -RZ, R67.reuse.H0_H0 ;  /* 0x20000043ff417230 */ /* 0x100fe20000004100 */
[----:B------:R-:W-:Y:S01]  /*7090*/  F2FP.F16.E4M3.UNPACK_B R79, R87 ;  /* 0x00000057ff4f723e */ /* 0x000fe200020006ff */
[----:B------:R-:W-:Y:S01]  /*70a0*/  HADD2.F32 R68, -RZ, R67.H1_H1 ;  /* 0x30000043ff447230 */ /* 0x000fe20000004100 */
[----:B------:R-:W-:Y:S01]  /*70b0*/  F2FP.F16.E4M3.UNPACK_B R83, R83.H1 ;  /* 0x00000053ff53723e */ /* 0x000fe200030006ff */
[--C-:B------:R-:W-:Y:S01]  /*70c0*/  HADD2.F32 R69, -RZ, R71.reuse.H0_H0 ;  /* 0x20000047ff457230 */ /* 0x100fe20000004100 */
[----:B------:R-:W-:Y:S01]  /*70d0*/  F2FP.F16.E4M3.UNPACK_B R84, R84.H1 ;  /* 0x00000054ff54723e */ /* 0x000fe200030006ff */
[----:B------:R-:W-:Y:S01]  /*70e0*/  HADD2.F32 R71, -RZ, R71.H1_H1 ;  /* 0x30000047ff477230 */ /* 0x000fe20000004100 */
[----:B------:R-:W-:Y:S01]  /*70f0*/  F2FP.F16.E4M3.UNPACK_B R85, R85.H1 ;  /* 0x00000055ff55723e */ /* 0x000fe200030006ff */
[--C-:B------:R-:W-:Y:S02]  /*7100*/  HADD2.F32 R73, -RZ, R75.reuse.H0_H0 ;  /* 0x2000004bff497230 */ /* 0x100fe40000004100 */
[C---:B------:R-:W-:Y:S01]  /*7110*/  FMUL R4, R46.reuse, R4 ;  /* 0x000000042e047220 */ /* 0x040fe20000400000 */
        /* <DEDUP_REMOVED lines=16> */
[--C-:B------:R-:W-:Y:S02]  /*7220*/  HADD2.F32 R77, -RZ, R79.reuse.H0_H0 ;  /* 0x2000004fff4d7230 */ /* 0x100fe40000004100 */
[C---:B------:R-:W-:Y:S01]  /*7230*/  FMUL R28, R46.reuse, R32 ;  /* 0x000000202e1c7220 */ /* 0x040fe20000400000 */
[C---:B------:R-:W-:Y:S01]  /*7240*/  FMUL R29, R46.reuse, R33 ;  /* 0x000000212e1d7220 */ /* 0x040fe20000400000 */
[----:B------:R-:W-:Y:S02]  /*7250*/  HADD2.F32 R54, -RZ, R80.H1_H1 ;  /* 0x30000050ff367230 */ /* 0x000fe40000004100 */
[C---:B------:R-:W-:Y:S01]  /*7260*/  FMUL R6, R46.reuse, R6 ;  /* 0x000000062e067220 */ /* 0x040fe20000400000 */
[----:B------:R-:W-:Y:S02]  /*7270*/  HADD2.F32 R80, -RZ, R79.H1_H1 ;  /* 0x3000004fff507230 */ /* 0x000fe40000004100 */
[C---:B------:R-:W-:Y:S01]  /*7280*/  FMUL R7, R46.reuse, R7 ;  /* 0x000000072e077220 */ /* 0x040fe20000400000 */
[--C-:B------:R-:W-:Y:S02]  /*7290*/  HADD2.F32 R55, -RZ, R81.reuse.H0_H0 ;  /* 0x20000051ff377230 */ /* 0x100fe40000004100 */
[C---:B------:R-:W-:Y:S01]  /*72a0*/  FFMA R6, R49.reuse, R51, R6 ;  /* 0x0000003331067223 */ /* 0x040fe20000000006 */
[----:B------:R-:W-:Y:S02]  /*72b0*/  HADD2.F32 R58, -RZ, R81.H1_H1 ;  /* 0x30000051ff3a7230 */ /* 0x000fe40000004100 */
[C---:B------:R-:W-:Y:S01]  /*72c0*/  FFMA R7, R49.reuse, R54, R7 ;  /* 0x0000003631077223 */ /* 0x040fe20000000007 */
[C---:B------:R-:W-:Y:S01]  /*72d0*/  FFMA R8, R49.reuse, R53, R8 ;  /* 0x0000003531087223 */ /* 0x040fe20000000008 */
[----:B------:R-:W-:Y:S01]  /*72e0*/  FFMA R9, R49, R56, R9 ;  /* 0x0000003831097223 */ /* 0x000fe20000000009 */
[C---:B------:R-:W-:Y:S01]  /*72f0*/  FMUL R10, R46.reuse, R10 ;  /* 0x0000000a2e0a7220 */ /* 0x040fe20000400000 */
[C---:B------:R-:W-:Y:S01]  /*7300*/  FMUL R11, R46.reuse, R11 ;  /* 0x0000000b2e0b7220 */ /* 0x040fe20000400000 */
[--C-:B------:R-:W-:Y:S01]  /*7310*/  HADD2.F32 R59, -RZ, R82.reuse.H0_H0 ;  /* 0x20000052ff3b7230 */ /* 0x100fe20000004100 */
[----:B-1----:R-:W-:Y:S01]  /*7320*/  F2FP.SATFINITE.E4M3.F32.PACK_AB_MERGE_C R116, R7, R6, RZ ;  /* 0x000000060774723e */ /* 0x002fe200048070ff */
[C---:B------:R-:W-:Y:S01]  /*7330*/  FFMA R10, R49.reuse, R55, R10 ;  /* 0x00000037310a7223 */ /* 0x040fe2000000000a */
[C---:B------:R-:W-:Y:S01]  /*7340*/  FFMA R11, R49.reuse, R58, R11 ;  /* 0x0000003a310b7223 */ /* 0x040fe2000000000b */
[C---:B------:R-:W-:Y:S01]  /*7350*/  FFMA R12, R49.reuse, R57, R12 ;  /* 0x00000039310c7223 */ /* 0x040fe2000000000c */
[----:B------:R-:W-:Y:S01]  /*7360*/  F2FP.F16.E4M3.UNPACK_B R86, R86.H1 ;  /* 0x00000056ff56723e */ /* 0x000fe200030006ff */
[----:B------:R-:W-:Y:S01]  /*7370*/  FFMA R13, R49, R60, R13 ;  /* 0x0000003c310d7223 */ /* 0x000fe2000000000d */
[----:B------:R-:W-:Y:S01]  /*7380*/  F2FP.SATFINITE.E4M3.F32.PACK_AB_MERGE_C R116, R5, R4, R116 ;  /* 0x000000040574723e */ /* 0x000fe20004807074 */
[----:B------:R-:W-:Y:S01]  /*7390*/  HADD2.F32 R62, -RZ, R82.H1_H1 ;  /* 0x30000052ff3e7230 */ /* 0x000fe20000004100 */
[----:B------:R-:W-:Y:S01]  /*73a0*/  F2FP.SATFINITE.E4M3.F32.PACK_AB_MERGE_C R117, R11, R10, RZ ;  /* 0x0000000a0b75723e */ /* 0x000fe200048070ff */
[C---:B------:R-:W-:Y:S01]  /*73b0*/  FMUL R14, R46.reuse, R14 ;  /* 0x0000000e2e0e7220 */ /* 0x040fe20000400000 */
[C---:B------:R-:W-:Y:S01]  /*73c0*/  FMUL R15, R46.reuse, R15 ;  /* 0x0000000f2e0f7220 */ /* 0x040fe20000400000 */
[--C-:B------:R-:W-:Y:S01]  /*73d0*/  HADD2.F32 R63, -RZ, R83.reuse.H0_H0 ;  /* 0x20000053ff3f7230 */ /* 0x100fe20000004100 */
[----:B------:R-:W-:Y:S01]  /*73e0*/  F2FP.SATFINITE.E4M3.F32.PACK_AB_MERGE_C R117, R9, R8, R117 ;  /* 0x000000080975723e */ /* 0x000fe20004807075 */
[C---:B------:R-:W-:Y:S01]  /*73f0*/  FFMA R14, R49.reuse, R59, R14 ;  /* 0x0000003b310e7223 */ /* 0x040fe2000000000e */
[C---:B------:R-:W-:Y:S01]  /*7400*/  FFMA R15, R49.reuse, R62, R15 ;  /* 0x0000003e310f7223 */ /* 0x040fe2000000000f */
[C---:B------:R-:W-:Y:S01]  /*7410*/  FFMA R16, R49.reuse, R61, R16 ;  /* 0x0000003d31107223 */ /* 0x040fe20000000010 */
[C---:B------:R-:W-:Y:S01]  /*7420*/  FFMA R17, R49.reuse, R64, R17 ;  /* 0x0000004031117223 */ /* 0x040fe20000000011 */
[----:B------:R-:W-:Y:S02]  /*7430*/  HADD2.F32 R66, -RZ, R83.H1_H1 ;  /* 0x30000053ff427230 */ /* 0x000fe40000004100 */
[C---:B------:R-:W-:Y:S01]  /*7440*/  FMUL R18, R46.reuse, R18 ;  /* 0x000000122e127220 */ /* 0x040fe20000400000 */
[C---:B------:R-:W-:Y:S01]  /*7450*/  FMUL R19, R46.reuse, R19 ;  /* 0x000000132e137220 */ /* 0x040fe20000400000 */
[--C-:B------:R-:W-:Y:S02]  /*7460*/  HADD2.F32 R67, -RZ, R84.reuse.H0_H0 ;  /* 0x20000054ff437230 */ /* 0x100fe40000004100 */
[C---:B------:R-:W-:Y:S01]  /*7470*/  FMUL R22, R46.reuse, R22 ;  /* 0x000000162e167220 */ /* 0x040fe20000400000 */
[C---:B------:R-:W-:Y:S01]  /*7480*/  FFMA R18, R49.reuse, R63, R18 ;  /* 0x0000003f31127223 */ /* 0x040fe20000000012 */
[----:B------:R-:W-:Y:S02]  /*7490*/  HADD2.F32 R70, -RZ, R84.H1_H1 ;  /* 0x30000054ff467230 */ /* 0x000fe40000004100 */
        /* <DEDUP_REMOVED lines=11> */
[----:B------:R-:W-:Y:S01]  /*7550*/  F2FP.F16.E4M3.UNPACK_B R87, R87.H1 ;  /* 0x00000057ff57723e */ /* 0x000fe200030006ff */
        /* <DEDUP_REMOVED lines=16> */
[----:B------:R-:W-:Y:S01]  /*7660*/  FFMA R28, R49, R77, R28 ;  /* 0x0000004d311c7223 */ /* 0x000fe2000000001c */
[----:B------:R-:W-:Y:S01]  /*7670*/  F2FP.SATFINITE.E4M3.F32.PACK_AB_MERGE_C R119, R19, R18, RZ ;  /* 0x000000121377723e */ /* 0x000fe200048070ff */
        /* <DEDUP_REMOVED lines=14> */
[----:B--2---:R-:W-:Y:S03]  /*7760*/  IADD3 R111, PT, PT, R44, 0x1, RZ ;  /* 0x000000012c6f7810 */ /* 0x004fe60007ffe0ff */
        /* <DEDUP_REMOVED lines=9> */
[----:B------:R-:W-:Y:S02]  /*7800*/  UIADD3 UR12, UP0, UPT, UR52, 0x680, URZ ;  /* 0x00000680340c7890 */ /* 0x000fe4000ff1e0ff */
[----:B------:R-:W-:Y:S02]  /*7810*/  UIADD3 UR9, UPT, UPT, UR41, 0x20, URZ ;  /* 0x0000002029097890 */ /* 0x000fe4000fffe0ff */
[----:B------:R-:W-:Y:S02]  /*7820*/  UIADD3 UR8, UPT, UPT, UR49, 0x3200, URZ ;  /* 0x0000320031087890 */ /* 0x000fe4000fffe0ff */
[----:B------:R-:W-:Y:S01]  /*7830*/  UIADD3.X UR13, UPT, UPT, URZ, UR53, URZ, UP0, !UPT ;  /* 0x00000035ff0d7290 */ /* 0x000fe200087fe4ff */
[----:B------:R-:W-:Y:S01]  /*7840*/  UMOV UR10, UR42 ;  /* 0x0000002a000a7c82 */ /* 0x000fe20008000000 */
[----:B------:R-:W-:Y:S01]  /*7850*/  UMOV UR11, UR36 ;  /* 0x00000024000b7c82 */ /* 0x000fe20008000000 */
[----:B------:R-:W-:Y:S02]  /*7860*/  UIADD3 UR5, UPT, UPT, UR41, 0x60, URZ ;  /* 0x0000006029057890 */ /* 0x000fe4000fffe0ff */
[----:B------:R-:W-:Y:S01]  /*7870*/  UIADD3 UR4, UPT, UPT, UR49, 0x3a00, URZ ;  /* 0x00003a0031047890 */ /* 0x000fe2000fffe0ff */
[----:B------:R-:W-:Y:S03]  /*7880*/  UMOV UR6, UR42 ;  /* 0x0000002a00067c82 */ /* 0x000fe60008000000 */
[----:B------:R2:W-:Y:S01]  /*7890*/  UTMASTG.3D [UR8], [UR12] ;  /* 0x000000080c0073b5 */ /* 0x0005e20008010000 */
[----:B------:R-:W-:Y:S04]  /*78a0*/  UMOV UR7, UR36 ;  /* 0x0000002400077c82 */ /* 0x000fe80008000000 */
[----:B------:R2:W-:Y:S01]  /*78b0*/  UTMASTG.3D [UR4], [UR12] ;  /* 0x000000040c0073b5 */ /* 0x0005e20008010000 */
[----:B------:R0:W-:Y:S01]  /*78c0*/  UTMACMDFLUSH ;  /* 0x00000000000079b7 */ /* 0x0001e20000000000 */
[----:B--2---:R-:W-:Y:S04]  /*78d0*/  DEPBAR.LE SB0, 0x1 ;  /* 0x000080400000791a */ /* 0x004fe80000000000 */
.L_x_121:
[----:B------:R-:W-:Y:S05]  /*78e0*/  BSYNC.RECONVERGENT B0 ;  /* 0x0000000000007941 */ /* 0x000fea0003800200 */
.L_x_120:
[----:B------:R-:W-:Y:S01]  /*78f0*/  BAR.SYNC.DEFER_BLOCKING 0x1, 0x80 ;  /* 0x0042000000007b1d */ /* 0x000fe20000010000 */
[----:B------:R-:W-:Y:S01]  /*7900*/  ISETP.NE.AND P2, PT, R110, RZ, PT ;  /* 0x000000ff6e00720c */ /* 0x000fe20003f45270 */
[----:B------:R-:W-:Y:S01]  /*7910*/  IMAD.IADD R20, R43, 0x1, R94 ;  /* 0x000000012b147824 */ /* 0x000fe200078e025e */
[----:B------:R-:W-:Y:S01]  /*7920*/  ISETP.NE.AND P0, PT, R112, 0x2, PT ;  /* 0x000000027000780c */ /* 0x000fe20003f05270 */
[----:B------:R-:W-:Y:S01]  /*7930*/  IMAD.IADD R21, R45, 0x1, R96 ;  /* 0x000000012d157824 */ /* 0x000fe200078e0260 */
[----:B------:R-:W-:Y:S02]  /*7940*/  ISETP.NE.AND P1, PT, R111, 0x4, PT ;  /* 0x000000046f00780c */ /* 0x000fe40003f25270 */
[----:B------:R-:W-:Y:S02]  /*7950*/  SEL R3, RZ, 0x1, P0 ;  /* 0x00000001ff037807 */ /* 0x000fe40000000000 */
[----:B------:R-:W-:Y:S02]  /*7960*/  SEL R0, RZ, 0x1, P1 ;  /* 0x00000001ff007807 */ /* 0x000fe40000800000 */
[----:B------:R-:W-:Y:S02]  /*7970*/  LOP3.LUT R106, R106, R3, RZ, 0x3c, !PT ;  /* 0x000000036a6a7212 */ /* 0x000fe400078e3cff */
[----:B------:R-:W-:Y:S02]  /*7980*/  LOP3.LUT R107, R107, R0, RZ, 0x3c, !PT ;  /* 0x000000006b6b7212 */ /* 0x000fe400078e3cff */
[----:B------:R-:W-:Y:S02]  /*7990*/  @P2 R2UR UR36, R103 ;  /* 0x00000000672422ca */ /* 0x000fe400000e0000 */
[----:B------:R-:W-:Y:S02]  /*79a0*/  SEL R112, R112, RZ, P0 ;  /* 0x000000ff70707207 */ /* 0x000fe40000000000 */
[----:B------:R-:W-:Y:S01]  /*79b0*/  SEL R44, R111, RZ, P1 ;  /* 0x000000ff6f2c7207 */ /* 0x000fe20000800000 */
[----:B------:R-:W-:Y:S10]  /*79c0*/  @P2 BRA `(.L_x_122) ;  /* 0xffffffd400dc2947 */ /* 0x000ff4000383ffff */
[----:B------:R-:W-:Y:S05]  /*79d0*/  EXIT ;  /* 0x000000000000794d */ /* 0x000fea0003800000 */
.L_x_24:
[----:B--2---:R2:W4:Y:S02]  /*79e0*/  SYNCS.PHASECHK.TRANS64.TRYWAIT P0, [R3+URZ+0xe0], R2 ;  /* 0x0000e002030075a7 */ /* 0x00452400080011ff */
[----:B----4-:R-:W-:Y:S05]  /*79f0*/  @!P0 NANOSLEEP.SYNCS 0x989680 ;  /* 0x009896800000895d */ /* 0x010fea0003900000 */
[----:B------:R-:W4:Y:S02]  /*7a00*/  @!P0 SYNCS.PHASECHK.TRANS64 P0, [R3+URZ+0xe0], R2 ;  /* 0x0000e002030085a7 */ /* 0x000f2400080010ff */
[----:B----4-:R-:W-:Y:S05]  /*7a10*/  @!P0 BRA `(.L_x_24) ;  /* 0xfffffffc00f08947 */ /* 0x010fea000383ffff */
[----:B------:R-:W-:Y:S05]  /*7a20*/  BRA `(.L_x_123) ;  /* 0xffffff9c00687947 */ /* 0x000fea000383ffff */
.L_x_27:
[----:B-1----:R-:W-:-:S07]  /*7a30*/  MOV R2, UR33 ;  /* 0x0000002100027c02 */ /* 0x002fce0008000f00 */
.L_x_124:
[----:B-1----:R1:W2:Y:S02]  /*7a40*/  SYNCS.PHASECHK.TRANS64.TRYWAIT P0, [R2+URZ+0x20], R5 ;  /* 0x00002005020075a7 */ /* 0x0022a400080011ff */
[----:B--2---:R-:W-:Y:S05]  /*7a50*/  @!P0 NANOSLEEP.SYNCS 0x989680 ;  /* 0x009896800000895d */ /* 0x004fea0003900000 */
[----:B------:R-:W2:Y:S02]  /*7a60*/  @!P0 SYNCS.PHASECHK.TRANS64 P0, [R2+URZ+0x20], R5 ;  /* 0x00002005020085a7 */ /* 0x000ea400080010ff */
[----:B--2---:R-:W-:Y:S05]  /*7a70*/  @!P0 BRA `(.L_x_124) ;  /* 0xfffffffc00f08947 */ /* 0x004fea000383ffff */
[----:B------:R-:W-:Y:S05]  /*7a80*/  BRA `(.L_x_26) ;  /* 0xffffff9c00cc7947 */ /* 0x000fea000383ffff */
.L_x_34:
[----:B-1----:R-:W-:-:S07]  /*7a90*/  MOV R2, UR17 ;  /* 0x0000001100027c02 */ /* 0x002fce0008000f00 */
.L_x_125:
[----:B-1----:R1:W2:Y:S02]  /*7aa0*/  SYNCS.PHASECHK.TRANS64.TRYWAIT P0, [R2+URZ+0x20], R5 ;  /* 0x00002005020075a7 */ /* 0x0022a400080011ff */
[----:B--2---:R-:W-:Y:S05]  /*7ab0*/  @!P0 NANOSLEEP.SYNCS 0x989680 ;  /* 0x009896800000895d */ /* 0x004fea0003900000 */
[----:B------:R-:W2:Y:S02]  /*7ac0*/  @!P0 SYNCS.PHASECHK.TRANS64 P0, [R2+URZ+0x20], R5 ;  /* 0x00002005020085a7 */ /* 0x000ea400080010ff */
[----:B--2---:R-:W-:Y:S05]  /*7ad0*/  @!P0 BRA `(.L_x_125) ;  /* 0xfffffffc00f08947 */ /* 0x004fea000383ffff */
[----:B------:R-:W-:Y:S05]  /*7ae0*/  BRA `(.L_x_33) ;  /* 0xffffffa000847947 */ /* 0x000fea000383ffff */
.L_x_39:
[----:B-1----:R1:W2:Y:S02]  /*7af0*/  SYNCS.PHASECHK.TRANS64.TRYWAIT P0, [R2+URZ+0x70], R3 ;  /* 0x00007003020075a7 */ /* 0x0022a400080011ff */
[----:B--2---:R-:W-:Y:S05]  /*7b00*/  @!P0 NANOSLEEP.SYNCS 0x989680 ;  /* 0x009896800000895d */ /* 0x004fea0003900000 */
[----:B------:R-:W2:Y:S02]  /*7b10*/  @!P0 SYNCS.PHASECHK.TRANS64 P0, [R2+URZ+0x70], R3 ;  /* 0x00007003020085a7 */ /* 0x000ea400080010ff */
[----:B--2---:R-:W-:Y:S05]  /*7b20*/  @!P0 BRA `(.L_x_39) ;  /* 0xfffffffc00f08947 */ /* 0x004fea000383ffff */
[----:B------:R-:W-:Y:S05]  /*7b30*/  BRA `(.L_x_126) ;  /* 0xffffffa400247947 */ /* 0x000fea000383ffff */
.L_x_43:
[----:B---3--:R-:W-:-:S07]  /*7b40*/  MOV R0, UR4 ;  /* 0x0000000400007c02 */ /* 0x008fce0008000f00 */
.L_x_127:
[----:B-1----:R1:W2:Y:S02]  /*7b50*/  SYNCS.PHASECHK.TRANS64.TRYWAIT P0, [R0+URZ], R3 ;  /* 0x00000003000075a7 */ /* 0x0022a400080011ff */
[----:B--2---:R-:W-:Y:S05]  /*7b60*/  @!P0 NANOSLEEP.SYNCS 0x989680 ;  /* 0x009896800000895d */ /* 0x004fea0003900000 */
[----:B------:R-:W2:Y:S02]  /*7b70*/  @!P0 SYNCS.PHASECHK.TRANS64 P0, [R0+URZ], R3 ;  /* 0x00000003000085a7 */ /* 0x000ea400080010ff */
[----:B--2---:R-:W-:Y:S05]  /*7b80*/  @!P0 BRA `(.L_x_127) ;  /* 0xfffffffc00f08947 */ /* 0x004fea000383ffff */
[----:B------:R-:W-:Y:S05]  /*7b90*/  BRA `(.L_x_128) ;  /* 0xffffffa800947947 */ /* 0x000fea000383ffff */
.L_x_44:
[----:B---3--:R-:W-:-:S07]  /*7ba0*/  MOV R0, UR4 ;  /* 0x0000000400007c02 */ /* 0x008fce0008000f00 */
.L_x_129:
[----:B-1----:R1:W2:Y:S02]  /*7bb0*/  SYNCS.PHASECHK.TRANS64.TRYWAIT P0, [R0+URZ], R3 ;  /* 0x00000003000075a7 */ /* 0x0022a400080011ff */
[----:B--2---:R-:W-:Y:S05]  /*7bc0*/  @!P0 NANOSLEEP.SYNCS 0x989680 ;  /* 0x009896800000895d */ /* 0x004fea0003900000 */
[----:B------:R-:W2:Y:S02]  /*7bd0*/  @!P0 SYNCS.PHASECHK.TRANS64 P0, [R0+URZ], R3 ;  /* 0x00000003000085a7 */ /* 0x000ea400080010ff */
[----:B--2---:R-:W-:Y:S05]  /*7be0*/  @!P0 BRA `(.L_x_129) ;  /* 0xfffffffc00f08947 */ /* 0x004fea000383ffff */
[----:B------:R-:W-:Y:S05]  /*7bf0*/  BRA `(.L_x_130) ;  /* 0xffffffa800a07947 */ /* 0x000fea000383ffff */
.L_x_45:
[----:B---3--:R-:W-:-:S07]  /*7c00*/  MOV R0, UR4 ;  /* 0x0000000400007c02 */ /* 0x008fce0008000f00 */
.L_x_131:
[----:B-1----:R1:W2:Y:S02]  /*7c10*/  SYNCS.PHASECHK.TRANS64.TRYWAIT P0, [R0+URZ], R3 ;  /* 0x00000003000075a7 */ /* 0x0022a400080011ff */
[----:B--2---:R-:W-:Y:S05]  /*7c20*/  @!P0 NANOSLEEP.SYNCS 0x989680 ;  /* 0x009896800000895d */ /* 0x004fea0003900000 */
[----:B------:R-:W2:Y:S02]  /*7c30*/  @!P0 SYNCS.PHASECHK.TRANS64 P0, [R0+URZ], R3 ;  /* 0x00000003000085a7 */ /* 0x000ea400080010ff */
[----:B--2---:R-:W-:Y:S05]  /*7c40*/  @!P0 BRA `(.L_x_131) ;  /* 0xfffffffc00f08947 */ /* 0x004fea000383ffff */
[----:B------:R-:W-:Y:S05]  /*7c50*/  BRA `(.L_x_132) ;  /* 0xffffffa800ac7947 */ /* 0x000fea000383ffff */
.L_x_48:
[----:B-1----:R1:W2:Y:S02]  /*7c60*/  SYNCS.PHASECHK.TRANS64.TRYWAIT P0, [R0+URZ+0xd0], R5 ;  /* 0x0000d005000075a7 */ /* 0x0022a400080011ff */
[----:B--2---:R-:W-:Y:S05]  /*7c70*/  @!P0 NANOSLEEP.SYNCS 0x989680 ;  /* 0x009896800000895d */ /* 0x004fea0003900000 */
[----:B------:R-:W2:Y:S02]  /*7c80*/  @!P0 SYNCS.PHASECHK.TRANS64 P0, [R0+URZ+0xd0], R5 ;  /* 0x0000d005000085a7 */ /* 0x000ea400080010ff */
[----:B--2---:R-:W-:Y:S05]  /*7c90*/  @!P0 BRA `(.L_x_48) ;  /* 0xfffffffc00f08947 */ /* 0x004fea000383ffff */
[----:B------:R-:W-:Y:S05]  /*7ca0*/  BRA `(.L_x_133) ;  /* 0xffffffac000c7947 */ /* 0x000fea000383ffff */
.L_x_49:
[----:B------:R-:W-:-:S07]  /*7cb0*/  MOV R0, UR5 ;  /* 0x0000000500007c02 */ /* 0x000fce0008000f00 */
.L_x_134:
[----:B-1----:R1:W2:Y:S02]  /*7cc0*/  SYNCS.PHASECHK.TRANS64.TRYWAIT P0, [R0+URZ+0x80], R7 ;  /* 0x00008007000075a7 */ /* 0x0022a400080011ff */
[----:B--2---:R-:W-:Y:S05]  /*7cd0*/  @!P0 NANOSLEEP.SYNCS 0x989680 ;  /* 0x009896800000895d */ /* 0x004fea0003900000 */
[----:B------:R-:W2:Y:S02]  /*7ce0*/  @!P0 SYNCS.PHASECHK.TRANS64 P0, [R0+URZ+0x80], R7 ;  /* 0x00008007000085a7 */ /* 0x000ea400080010ff */
[----:B--2---:R-:W-:Y:S05]  /*7cf0*/  @!P0 BRA `(.L_x_134) ;  /* 0xfffffffc00f08947 */ /* 0x004fea000383ffff */
[----:B------:R-:W-:Y:S05]  /*7d00*/  BRA `(.L_x_135) ;  /* 0xffffffac001c7947 */ /* 0x000fea000383ffff */
.L_x_50:
[----:B-1----:R1:W2:Y:S02]  /*7d10*/  SYNCS.PHASECHK.TRANS64.TRYWAIT P1, [R0+URZ+0x70], R5 ;  /* 0x00007005000075a7 */ /* 0x0022a400080211ff */
[----:B--2---:R-:W-:Y:S05]  /*7d20*/  @!P1 NANOSLEEP.SYNCS 0x989680 ;  /* 0x009896800000995d */ /* 0x004fea0003900000 */
[----:B------:R-:W2:Y:S02]  /*7d30*/  @!P1 SYNCS.PHASECHK.TRANS64 P1, [R0+URZ+0x70], R5 ;  /* 0x00007005000095a7 */ /* 0x000ea400080210ff */
[----:B--2---:R-:W-:Y:S05]  /*7d40*/  @!P1 BRA `(.L_x_50) ;  /* 0xfffffffc00f09947 */ /* 0x004fea000383ffff */
[----:B------:R-:W-:Y:S05]  /*7d50*/  BRA `(.L_x_136) ;  /* 0xffffffac004c7947 */ /* 0x000fea000383ffff */
.L_x_53:
[----:B------:R-:W-:-:S07]  /*7d60*/  MOV R0, UR5 ;  /* 0x0000000500007c02 */ /* 0x000fce0008000f00 */
.L_x_137:
[----:B-1----:R1:W2:Y:S02]  /*7d70*/  SYNCS.PHASECHK.TRANS64.TRYWAIT P0, [R0+URZ+0x80], R3 ;  /* 0x00008003000075a7 */ /* 0x0022a400080011ff */
[----:B--2---:R-:W-:Y:S05]  /*7d80*/  @!P0 NANOSLEEP.SYNCS 0x989680 ;  /* 0x009896800000895d */ /* 0x004fea0003900000 */
[----:B------:R-:W2:Y:S02]  /*7d90*/  @!P0 SYNCS.PHASECHK.TRANS64 P0, [R0+URZ+0x80], R3 ;  /* 0x00008003000085a7 */ /* 0x000ea400080010ff */
[----:B--2---:R-:W-:Y:S05]  /*7da0*/  @!P0 BRA `(.L_x_137) ;  /* 0xfffffffc00f08947 */ /* 0x004fea000383ffff */
[----:B------:R-:W-:Y:S05]  /*7db0*/  BRA `(.L_x_52) ;  /* 0xffffffac00a07947 */ /* 0x000fea000383ffff */
.L_x_62:
[----:B-1----:R-:W-:-:S04]  /*7dc0*/  MOV R4, UR6 ;  /* 0x0000000600047c02 */ /* 0x002fc80008000f00 */
[----:B------:R1:W2:Y:S03]  /*7dd0*/  SYNCS.PHASECHK.TRANS64.TRYWAIT P0, [R4+URZ+0x8], R5 ;  /* 0x00000805040075a7 */ /* 0x0002a600080011ff */
[----:B--2---:R-:W-:Y:S05]  /*7de0*/  @!P0 NANOSLEEP.SYNCS 0x989680 ;  /* 0x009896800000895d */ /* 0x004fea0003900000 */
[----:B------:R-:W2:Y:S02]  /*7df0*/  @!P0 SYNCS.PHASECHK.TRANS64 P0, [R4+URZ+0x8], R5 ;  /* 0x00000805040085a7 */ /* 0x000ea400080010ff */
[----:B--2---:R-:W-:Y:S05]  /*7e00*/  @!P0 BRA `(.L_x_62) ;  /* 0xfffffffc00ec8947 */ /* 0x004fea000383ffff */
[----:B------:R-:W-:Y:S05]  /*7e10*/  BRA `(.L_x_61) ;  /* 0xffffffb000547947 */ /* 0x000fea000383ffff */
.L_x_64:
[----:B------:R-:W-:Y:S01]  /*7e20*/  BSSY B0, `(.L_x_138) ;  /* 0x0000006000007945 */ /* 0x000fe20003800000 */
[----:B------:R-:W-:-:S07]  /*7e30*/  MOV R15, 0xffffffff ;  /* 0xffffffff000f7802 */ /* 0x000fce0000000f00 */
[----:B-1---5:R-:W-:Y:S05]  /*7e40*/  WARPSYNC.COLLECTIVE R15, `(.L_x_139) ;  /* 0x000000000f0c7348 */ /* 0x022fea0003c00000 */
[----:B------:R-:W-:Y:S02]  /*7e50*/  ELECT P6, UR79, PT ;  /* 0x00000000004f782f */ /* 0x000fe400038c0000 */
[----:B------:R-:W-:Y:S01]  /*7e60*/  MOV R14, UR79 ;  /* 0x0000004f000e7c02 */ /* 0x000fe20008000f00 */
[----:B-1---5:R-:W-:Y:S10]  /*7e70*/  ENDCOLLECTIVE ;  /* 0x000000000000791b */ /* 0x022ff40003800000 */
.L_x_139:
[----:B------:R-:W-:Y:S05]  /*7e80*/  BSYNC B0 ;  /* 0x0000000000007941 */ /* 0x000fea0003800000 */
.L_x_138:
[----:B------:R-:W-:Y:S05]  /*7e90*/  BRA `(.L_x_140) ;  /* 0xffffffb000847947 */ /* 0x000fea000383ffff */
.L_x_66:
[----:B-1----:R-:W-:-:S04]  /*7ea0*/  MOV R2, UR6 ;  /* 0x0000000600027c02 */ /* 0x002fc80008000f00 */
[----:B------:R1:W2:Y:S03]  /*7eb0*/  SYNCS.PHASECHK.TRANS64.TRYWAIT P0, [R2+URZ+0x8], R3 ;  /* 0x00000803020075a7 */ /* 0x0002a600080011ff */
[----:B--2---:R-:W-:Y:S05]  /*7ec0*/  @!P0 NANOSLEEP.SYNCS 0x989680 ;  /* 0x009896800000895d */ /* 0x004fea0003900000 */
[----:B------:R-:W2:Y:S02]  /*7ed0*/  @!P0 SYNCS.PHASECHK.TRANS64 P0, [R2+URZ+0x8], R3 ;  /* 0x00000803020085a7 */ /* 0x000ea400080010ff */
[----:B--2---:R-:W-:Y:S05]  /*7ee0*/  @!P0 BRA `(.L_x_66) ;  /* 0xfffffffc00ec8947 */ /* 0x004fea000383ffff */
[----:B------:R-:W-:Y:S05]  /*7ef0*/  BRA `(.L_x_65) ;  /* 0xffffffb000887947 */ /* 0x000fea000383ffff */
.L_x_67:
[----:B-1----:R1:W2:Y:S02]  /*7f00*/  SYNCS.PHASECHK.TRANS64.TRYWAIT P0, [R0+URZ+0x70], R5 ;  /* 0x00007005000075a7 */ /* 0x0022a400080011ff */
[----:B--2---:R-:W-:Y:S05]  /*7f10*/  @!P0 NANOSLEEP.SYNCS 0x989680 ;  /* 0x009896800000895d */ /* 0x004fea0003900000 */
[----:B------:R-:W2:Y:S02]  /*7f20*/  @!P0 SYNCS.PHASECHK.TRANS64 P0, [R0+URZ+0x70], R5 ;  /* 0x00007005000085a7 */ /* 0x000ea400080010ff */
[----:B--2---:R-:W-:Y:S05]  /*7f30*/  @!P0 BRA `(.L_x_67) ;  /* 0xfffffffc00f08947 */ /* 0x004fea000383ffff */
[----:B------:R-:W-:Y:S05]  /*7f40*/  BRA `(.L_x_141) ;  /* 0xffffffb400747947 */ /* 0x000fea000383ffff */
.L_x_69:
[----:B------:R-:W-:-:S07]  /*7f50*/  MOV R0, UR9 ;  /* 0x0000000900007c02 */ /* 0x000fce0008000f00 */
.L_x_142:
[----:B-1----:R1:W2:Y:S02]  /*7f60*/  SYNCS.PHASECHK.TRANS64.TRYWAIT P0, [R0+URZ+0xb0], R5 ;  /* 0x0000b005000075a7 */ /* 0x0022a400080011ff */
[----:B--2---:R-:W-:Y:S05]  /*7f70*/  @!P0 NANOSLEEP.SYNCS 0x989680 ;  /* 0x009896800000895d */ /* 0x004fea0003900000 */
[----:B------:R-:W2:Y:S02]  /*7f80*/  @!P0 SYNCS.PHASECHK.TRANS64 P0, [R0+URZ+0xb0], R5 ;  /* 0x0000b005000085a7 */ /* 0x000ea400080010ff */
[----:B--2---:R-:W-:Y:S05]  /*7f90*/  @!P0 BRA `(.L_x_142) ;  /* 0xfffffffc00f08947 */ /* 0x004fea000383ffff */
[----:B------:R-:W-:Y:S05]  /*7fa0*/  BRA `(.L_x_143) ;  /* 0xffffffb400c07947 */ /* 0x000fea000383ffff */
.L_x_72:
[----:B------:R-:W-:Y:S07]  /*7fb0*/  MOV R0, UR8 ;  /* 0x0000000800007c02 */ /* 0x000fee0008000f00 */
.L_x_144:
[----:B-1----:R1:W2:Y:S02]  /*7fc0*/  SYNCS.PHASECHK.TRANS64.TRYWAIT P0, [R0+URZ], R5 ;  /* 0x00000005000075a7 */ /* 0x0022a400080011ff */
[----:B--2---:R-:W-:Y:S05]  /*7fd0*/  @!P0 NANOSLEEP.SYNCS 0x989680 ;  /* 0x009896800000895d */ /* 0x004fea0003900000 */
[----:B------:R-:W2:Y:S02]  /*7fe0*/  @!P0 SYNCS.PHASECHK.TRANS64 P0, [R0+URZ], R5 ;  /* 0x00000005000085a7 */ /* 0x000ea400080010ff */
[----:B--2---:R-:W-:Y:S05]  /*7ff0*/  @!P0 BRA `(.L_x_144) ;  /* 0xfffffffc00f08947 */ /* 0x004fea000383ffff */
[----:B------:R-:W-:Y:S05]  /*8000*/  BRA `(.L_x_71) ;  /* 0xffffffb400d47947 */ /* 0x000fea000383ffff */
.L_x_76:
[----:B-1----:R-:W-:-:S07]  /*8010*/  MOV R0, UR8 ;  /* 0x0000000800007c02 */ /* 0x002fce0008000f00 */
.L_x_145:
[----:B-1----:R1:W2:Y:S02]  /*8020*/  SYNCS.PHASECHK.TRANS64.TRYWAIT P0, [R0+URZ], R3 ;  /* 0x00000003000075a7 */ /* 0x0022a400080011ff */
[----:B--2---:R-:W-:Y:S05]  /*8030*/  @!P0 NANOSLEEP.SYNCS 0x989680 ;  /* 0x009896800000895d */ /* 0x004fea0003900000 */
[----:B------:R-:W2:Y:S02]  /*8040*/  @!P0 SYNCS.PHASECHK.TRANS64 P0, [R0+URZ], R3 ;  /* 0x00000003000085a7 */ /* 0x000ea400080010ff */
[----:B--2---:R-:W-:Y:S05]  /*8050*/  @!P0 BRA `(.L_x_145) ;  /* 0xfffffffc00f08947 */ /* 0x004fea000383ffff */
[----:B------:R-:W-:Y:S05]  /*8060*/  BRA `(.L_x_146) ;  /* 0xffffffb800c87947 */ /* 0x000fea000383ffff */
.L_x_77:
[----:B------:R-:W-:-:S07]  /*8070*/  MOV R0, UR8 ;  /* 0x0000000800007c02 */ /* 0x000fce0008000f00 */
.L_x_147:
[----:B-1----:R1:W2:Y:S02]  /*8080*/  SYNCS.PHASECHK.TRANS64.TRYWAIT P0, [R0+URZ], R3 ;  /* 0x00000003000075a7 */ /* 0x0022a400080011ff */
[----:B--2---:R-:W-:Y:S05]  /*8090*/  @!P0 NANOSLEEP.SYNCS 0x989680 ;  /* 0x009896800000895d */ /* 0x004fea0003900000 */
[----:B------:R-:W2:Y:S02]  /*80a0*/  @!P0 SYNCS.PHASECHK.TRANS64 P0, [R0+URZ], R3 ;  /* 0x00000003000085a7 */ /* 0x000ea400080010ff */
[----:B--2---:R-:W-:Y:S05]  /*80b0*/  @!P0 BRA `(.L_x_147) ;  /* 0xfffffffc00f08947 */ /* 0x004fea000383ffff */
[----:B------:R-:W-:Y:S05]  /*80c0*/  BRA `(.L_x_148) ;  /* 0xffffffb800d47947 */ /* 0x000fea000383ffff */
.L_x_78:
[----:B------:R-:W-:-:S07]  /*80d0*/  MOV R0, UR8 ;  /* 0x0000000800007c02 */ /* 0x000fce0008000f00 */
.L_x_149:
[----:B-1----:R1:W2:Y:S02]  /*80e0*/  SYNCS.PHASECHK.TRANS64.TRYWAIT P0, [R0+URZ], R3 ;  /* 0x00000003000075a7 */ /* 0x0022a400080011ff */
[----:B--2---:R-:W-:Y:S05]  /*80f0*/  @!P0 NANOSLEEP.SYNCS 0x989680 ;  /* 0x009896800000895d */ /* 0x004fea0003900000 */
[----:B------:R-:W2:Y:S02]  /*8100*/  @!P0 SYNCS.PHASECHK.TRANS64 P0, [R0+URZ], R3 ;  /* 0x00000003000085a7 */ /* 0x000ea400080010ff */
[----:B--2---:R-:W-:Y:S05]  /*8110*/  @!P0 BRA `(.L_x_149) ;  /* 0xfffffffc00f08947 */ /* 0x004fea000383ffff */
[----:B------:R-:W-:Y:S05]  /*8120*/  BRA `(.L_x_150) ;  /* 0xffffffb800e07947 */ /* 0x000fea000383ffff */
.L_x_81:
[----:B------:R-:W-:-:S07]  /*8130*/  MOV R0, UR7 ;  /* 0x0000000700007c02 */ /* 0x000fce0008000f00 */
.L_x_151:
[----:B-1----:R1:W2:Y:S02]  /*8140*/  SYNCS.PHASECHK.TRANS64.TRYWAIT P1, [R0+URZ+0xf0], R3 ;  /* 0x0000f003000075a7 */ /* 0x0022a400080211ff */
[----:B--2---:R-:W-:Y:S05]  /*8150*/  @!P1 NANOSLEEP.SYNCS 0x989680 ;  /* 0x009896800000995d */ /* 0x004fea0003900000 */
[----:B------:R-:W2:Y:S02]  /*8160*/  @!P1 SYNCS.PHASECHK.TRANS64 P1, [R0+URZ+0xf0], R3 ;  /* 0x0000f003000095a7 */ /* 0x000ea400080210ff */
[----:B--2---:R-:W-:Y:S05]  /*8170*/  @!P1 BRA `(.L_x_151) ;  /* 0xfffffffc00f09947 */ /* 0x004fea000383ffff */
[----:B------:R-:W-:Y:S05]  /*8180*/  BRA `(.L_x_152) ;  /* 0xffffffbc002c7947 */ /* 0x000fea000383ffff */
.L_x_86:
[----:B--2---:R2:W4:Y:S02]  /*8190*/  SYNCS.PHASECHK.TRANS64.TRYWAIT P0, [R0+URZ+0x70], R3 ;  /* 0x00007003000075a7 */ /* 0x00452400080011ff */
[----:B----4-:R-:W-:Y:S05]  /*81a0*/  @!P0 NANOSLEEP.SYNCS 0x989680 ;  /* 0x009896800000895d */ /* 0x010fea0003900000 */
[----:B------:R-:W4:Y:S02]  /*81b0*/  @!P0 SYNCS.PHASECHK.TRANS64 P0, [R0+URZ+0x70], R3 ;  /* 0x00007003000085a7 */ /* 0x000f2400080010ff */
[----:B----4-:R-:W-:Y:S05]  /*81c0*/  @!P0 BRA `(.L_x_86) ;  /* 0xfffffffc00f08947 */ /* 0x010fea000383ffff */
[----:B------:R-:W-:Y:S05]  /*81d0*/  BRA `(.L_x_153) ;  /* 0xffffffc000387947 */ /* 0x000fea000383ffff */
.L_x_89:
[----:B------:R-:W-:Y:S07]  /*81e0*/  MOV R0, UR7 ;  /* 0x0000000700007c02 */ /* 0x000fee0008000f00 */
.L_x_154:
[----:B--2---:R2:W4:Y:S02]  /*81f0*/  SYNCS.PHASECHK.TRANS64.TRYWAIT P0, [R0+URZ+0x68], R3 ;  /* 0x00006803000075a7 */ /* 0x00452400080011ff */
[----:B----4-:R-:W-:Y:S05]  /*8200*/  @!P0 NANOSLEEP.SYNCS 0x989680 ;  /* 0x009896800000895d */ /* 0x010fea0003900000 */
[----:B------:R-:W4:Y:S02]  /*8210*/  @!P0 SYNCS.PHASECHK.TRANS64 P0, [R0+URZ+0x68], R3 ;  /* 0x00006803000085a7 */ /* 0x000f2400080010ff */
[----:B----4-:R-:W-:Y:S05]  /*8220*/  @!P0 BRA `(.L_x_154) ;  /* 0xfffffffc00f08947 */ /* 0x010fea000383ffff */
[----:B------:R-:W-:Y:S05]  /*8230*/  BRA `(.L_x_88) ;  /* 0xffffffc400187947 */ /* 0x000fea000383ffff */
.L_x_92:
[----:B--2---:R-:W-:Y:S07]  /*8240*/  MOV R3, UR7 ;  /* 0x0000000700037c02 */ /* 0x004fee0008000f00 */
.L_x_155:
[----:B-1----:R1:W2:Y:S02]  /*8250*/  SYNCS.PHASECHK.TRANS64.TRYWAIT P0, [R3+URZ+0x50], R12 ;  /* 0x0000500c030075a7 */ /* 0x0022a400080011ff */
[----:B--2---:R-:W-:Y:S05]  /*8260*/  @!P0 NANOSLEEP.SYNCS 0x989680 ;  /* 0x009896800000895d */ /* 0x004fea0003900000 */
[----:B------:R-:W2:Y:S02]  /*8270*/  @!P0 SYNCS.PHASECHK.TRANS64 P0, [R3+URZ+0x50], R12 ;  /* 0x0000500c030085a7 */ /* 0x000ea400080010ff */
[----:B--2---:R-:W-:Y:S05]  /*8280*/  @!P0 BRA `(.L_x_155) ;  /* 0xfffffffc00f08947 */ /* 0x004fea000383ffff */
[----:B------:R-:W-:Y:S05]  /*8290*/  BRA `(.L_x_156) ;  /* 0xffffffc400907947 */ /* 0x000fea000383ffff */
.L_x_93:
[----:B------:R-:W-:Y:S07]  /*82a0*/  MOV R3, UR7 ;  /* 0x0000000700037c02 */ /* 0x000fee0008000f00 */
.L_x_157:
[----:B-1----:R1:W2:Y:S02]  /*82b0*/  SYNCS.PHASECHK.TRANS64.TRYWAIT P0, [R3+URZ+0x58], R12 ;  /* 0x0000580c030075a7 */ /* 0x0022a400080011ff */
[----:B--2---:R-:W-:Y:S05]  /*82c0*/  @!P0 NANOSLEEP.SYNCS 0x989680 ;  /* 0x009896800000895d */ /* 0x004fea0003900000 */
[----:B------:R-:W2:Y:S02]  /*82d0*/  @!P0 SYNCS.PHASECHK.TRANS64 P0, [R3+URZ+0x58], R12 ;  /* 0x0000580c030085a7 */ /* 0x000ea400080010ff */
[----:B--2---:R-:W-:Y:S05]  /*82e0*/  @!P0 BRA `(.L_x_157) ;  /* 0xfffffffc00f08947 */ /* 0x004fea000383ffff */
[----:B------:R-:W-:Y:S05]  /*82f0*/  BRA `(.L_x_158) ;  /* 0xffffffc800287947 */ /* 0x000fea000383ffff */
.L_x_95:
[----:B------:R-:W-:-:S07]  /*8300*/  MOV R0, UR7 ;  /* 0x0000000700007c02 */ /* 0x000fce0008000f00 */
.L_x_159:
[----:B-1----:R1:W4:Y:S02]  /*8310*/  SYNCS.PHASECHK.TRANS64.TRYWAIT P0, [R0+URZ+0x50], R3 ;  /* 0x00005003000075a7 */ /* 0x00232400080011ff */
[----:B----4-:R-:W-:Y:S05]  /*8320*/  @!P0 NANOSLEEP.SYNCS 0x989680 ;  /* 0x009896800000895d */ /* 0x010fea0003900000 */
[----:B------:R-:W4:Y:S02]  /*8330*/  @!P0 SYNCS.PHASECHK.TRANS64 P0, [R0+URZ+0x50], R3 ;  /* 0x00005003000085a7 */ /* 0x000f2400080010ff */
[----:B----4-:R-:W-:Y:S05]  /*8340*/  @!P0 BRA `(.L_x_159) ;  /* 0xfffffffc00f08947 */ /* 0x010fea000383ffff */
[----:B------:R-:W-:Y:S05]  /*8350*/  BRA `(.L_x_160) ;  /* 0xffffffc800b07947 */ /* 0x000fea000383ffff */
.L_x_97:
[----:B--2---:R2:W3:Y:S02]  /*8360*/  SYNCS.PHASECHK.TRANS64.TRYWAIT P0, [R0+URZ+0x70], R3 ;  /* 0x00007003000075a7 */ /* 0x0044e400080011ff */
[----:B---3--:R-:W-:Y:S05]  /*8370*/  @!P0 NANOSLEEP.SYNCS 0x989680 ;  /* 0x009896800000895d */ /* 0x008fea0003900000 */
[----:B------:R-:W3:Y:S02]  /*8380*/  @!P0 SYNCS.PHASECHK.TRANS64 P0, [R0+URZ+0x70], R3 ;  /* 0x00007003000085a7 */ /* 0x000ee400080010ff */
[----:B---3--:R-:W-:Y:S05]  /*8390*/  @!P0 BRA `(.L_x_97) ;  /* 0xfffffffc00f08947 */ /* 0x008fea000383ffff */
[----:B------:R-:W-:Y:S05]  /*83a0*/  BRA `(.L_x_161) ;  /* 0xffffffcc00787947 */ /* 0x000fea000383ffff */
.L_x_108:
[----:B-1----:R1:W3:Y:S02]  /*83b0*/  SYNCS.PHASECHK.TRANS64.TRYWAIT P1, [R3+URZ+0x40], R0 ;  /* 0x00004000030075a7 */ /* 0x0022e400080211ff */
[----:B---3--:R-:W-:Y:S05]  /*83c0*/  @!P1 NANOSLEEP.SYNCS 0x989680 ;  /* 0x009896800000995d */ /* 0x008fea0003900000 */
[----:B------:R-:W3:Y:S02]  /*83d0*/  @!P1 SYNCS.PHASECHK.TRANS64 P1, [R3+URZ+0x40], R0 ;  /* 0x00004000030095a7 */ /* 0x000ee400080210ff */
[----:B---3--:R-:W-:Y:S05]  /*83e0*/  @!P1 BRA `(.L_x_108) ;  /* 0xfffffffc00f09947 */ /* 0x008fea000383ffff */
[----:B------:R-:W-:Y:S05]  /*83f0*/  BRA `(.L_x_107) ;  /* 0xffffffd8008c7947 */ /* 0x000fea000383ffff */
.L_x_110:
[----:B----4-:R4:W1:Y:S02]  /*8400*/  SYNCS.PHASECHK.TRANS64.TRYWAIT P0, [R111+URZ+0x90], R4 ;  /* 0x000090046f0075a7 */ /* 0x01086400080011ff */
[----:B-1----:R-:W-:Y:S05]  /*8410*/  @!P0 NANOSLEEP.SYNCS 0x989680 ;  /* 0x009896800000895d */ /* 0x002fea0003900000 */
[----:B------:R-:W1:Y:S02]  /*8420*/  @!P0 SYNCS.PHASECHK.TRANS64 P0, [R111+URZ+0x90], R4 ;  /* 0x000090046f0085a7 */ /* 0x000e6400080010ff */
[----:B-1----:R-:W-:Y:S05]  /*8430*/  @!P0 BRA `(.L_x_110) ;  /* 0xfffffffc00f08947 */ /* 0x002fea000383ffff */
[----:B------:R-:W-:Y:S05]  /*8440*/  BRA `(.L_x_109) ;  /* 0xffffffd800e07947 */ /* 0x000fea000383ffff */
.L_x_118:
[----:B--2---:R2:W3:Y:S02]  /*8450*/  SYNCS.PHASECHK.TRANS64.TRYWAIT P0, [R125+URZ+0x40], R2 ;  /* 0x000040027d0075a7 */ /* 0x0044e400080011ff */
[----:B---3--:R-:W-:Y:S05]  /*8460*/  @!P0 NANOSLEEP.SYNCS 0x989680 ;  /* 0x009896800000895d */ /* 0x008fea0003900000 */
[----:B------:R-:W3:Y:S02]  /*8470*/  @!P0 SYNCS.PHASECHK.TRANS64 P0, [R125+URZ+0x40], R2 ;  /* 0x000040027d0085a7 */ /* 0x000ee400080010ff */
[----:B---3--:R-:W-:Y:S05]  /*8480*/  @!P0 BRA `(.L_x_118) ;  /* 0xfffffffc00f08947 */ /* 0x008fea000383ffff */
[----:B------:R-:W-:Y:S05]  /*8490*/  BRA `(.L_x_117) ;  /* 0xffffffe400e47947 */ /* 0x000fea000383ffff */
        .weak           $__internal_0_$__cuda_sm10x_tcgen05_guardrail_trap_col_being_dealloced_not_returned_by_alloc
        .type           $__internal_0_$__cuda_sm10x_tcgen05_guardrail_trap_col_being_dealloced_not_returned_by_alloc,@function
        .size           $__internal_0_$__cuda_sm10x_tcgen05_guardrail_trap_col_being_dealloced_not_returned_by_alloc,($__internal_1_$__cuda_sm10x_tcgen05_guardrail_trap_phase_invalid_during_alloc - $__internal_0_$__cuda_sm10x_tcgen05_guardrail_trap_col_being_dealloced_not_returned_by_alloc)
$__internal_0_$__cuda_sm10x_tcgen05_guardrail_trap_col_being_dealloced_not_returned_by_alloc:
[----:B------:R-:W-:Y:S05]  /*84a0*/  BPT.TRAP 0x1 ;  /* 0x000000040000795c */ /* 0x000fea0000300000 */
[----:B------:R-:W-:-:S04]  /*84b0*/  HFMA2 R3, -RZ, RZ, 0, 0 ;  /* 0x00000000ff037431 */ /* 0x000fc800000001ff */
[----:B------:R-:W-:Y:S05]  /*84c0*/  RET.REL.NODEC R2 `(_ZN7cutlass13device_kernelINS_4gemm6kernel13GemmUniversalIN4cute5tupleIJiiiiEEENS1_10collective13CollectiveMmaINS1_35MainloopSm100TmaUmmaWarpSpecializedILi4ELi2ELi4ENS5_IJNS4_1CILi2EEENSA_ILi1EEESC_EEEEENS5_IJNSA_ILi128EEESF_SF_EEENS_12float_e4m3_tENS5_IJlSC_lEEESH_SI_NS4_8TiledMMAINS4_8MMA_AtomIJNS4_10MMA_TraitsINS4_25SM100_MMA_F8F6F4_2x1SM_SSEJSH_SH_fSF_SF_NS4_17integral_constantINS4_4UMMA5MajorELSP_0EEESQ_NSN_INSO_7ScaleInELSR_0EEESS_EEEEEENS4_6LayoutINS5_IJSC_SC_SC_EEENS5_IJNSA_ILi0EEESX_SX_EEEEENS5_IJNS4_10UnderscoreES10_S10_EEEEENS4_18SM100_TMA_2SM_LOADENS4_14ComposedLayoutINS4_7SwizzleILi3ELi4ELi3EEENS4_18smem_ptr_flag_bitsILi8EEENSV_INS5_IJNSA_ILi8EEESF_EEENS5_IJSF_SC_EEEEEEEvNS4_8identityES13_S1D_vS1E_EENS_8epilogue10collective18CollectiveEpilogueINS1G_23Sm100TmaWarpSpecializedILi2ELi2ELi32ELb0ELb0EEEJNS5_IJNSA_ILi64EEESF_SF_EEENS5_IJNSV_IS1L_SC_EENSV_INS5_IJNSA_ILi32EEESB_EEENS5_IJSC_S1L_EEEEEEEESH_SI_SH_SI_NS1G_6fusion15FusionCallbacksIS1K_NS1T_17LinearCombinationISH_fSH_fLNS_15FloatRoundStyleE2EEES1M_S1S_JEEENS4_5SM1004TMEM4LOAD26SM100_TMEM_LOAD_32dp32b32xENS4_13SM90_TMA_LOADENS14_INS15_ILi1ELi4ELi3EEES18_NSV_INS5_IJS19_S1O_EEENS5_IJS1O_SC_EEEEEEENS4_39AutoVectorizingCopyWithAssumedAlignmentILi128EEENS4_14SM90_TMA_STOREES28_S2A_S2A_EEEvvEEEEvNT_6ParamsE) ;  /* 0xffffff7802cc7950 */ /* 0x000fea0003c3ffff */
        .weak           $__internal_1_$__cuda_sm10x_tcgen05_guardrail_trap_phase_invalid_during_alloc
        .type           $__internal_1_$__cuda_sm10x_tcgen05_guardrail_trap_phase_invalid_during_alloc,@function
        .size           $__internal_1_$__cuda_sm10x_tcgen05_guardrail_trap_phase_invalid_during_alloc,($__internal_2_$__cuda_sm10x_tcgen05_guardrail_trap_unallocated_columns_being_dealloced - $__internal_1_$__cuda_sm10x_tcgen05_guardrail_trap_phase_invalid_during_alloc)
$__internal_1_$__cuda_sm10x_tcgen05_guardrail_trap_phase_invalid_during_alloc:
[----:B------:R-:W-:Y:S05]  /*84d0*/  BPT.TRAP 0x1 ;  /* 0x000000040000795c */ /* 0x000fea0000300000 */
[----:B------:R-:W-:-:S04]  /*84e0*/  MOV R3, 0x0 ;  /* 0x0000000000037802 */ /* 0x000fc80000000f00 */
[----:B------:R-:W-:Y:S05]  /*84f0*/  RET.REL.NODEC R2 `(_ZN7cutlass13device_kernelINS_4gemm6kernel13GemmUniversalIN4cute5tupleIJiiiiEEENS1_10collective13CollectiveMmaINS1_35MainloopSm100TmaUmmaWarpSpecializedILi4ELi2ELi4ENS5_IJNS4_1CILi2EEENSA_ILi1EEESC_EEEEENS5_IJNSA_ILi128EEESF_SF_EEENS_12float_e4m3_tENS5_IJlSC_lEEESH_SI_NS4_8TiledMMAINS4_8MMA_AtomIJNS4_10MMA_TraitsINS4_25SM100_MMA_F8F6F4_2x1SM_SSEJSH_SH_fSF_SF_NS4_17integral_constantINS4_4UMMA5MajorELSP_0EEESQ_NSN_INSO_7ScaleInELSR_0EEESS_EEEEEENS4_6LayoutINS5_IJSC_SC_SC_EEENS5_IJNSA_ILi0EEESX_SX_EEEEENS5_IJNS4_10UnderscoreES10_S10_EEEEENS4_18SM100_TMA_2SM_LOADENS4_14ComposedLayoutINS4_7SwizzleILi3ELi4ELi3EEENS4_18smem_ptr_flag_bitsILi8EEENSV_INS5_IJNSA_ILi8EEESF_EEENS5_IJSF_SC_EEEEEEEvNS4_8identityES13_S1D_vS1E_EENS_8epilogue10collective18CollectiveEpilogueINS1G_23Sm100TmaWarpSpecializedILi2ELi2ELi32ELb0ELb0EEEJNS5_IJNSA_ILi64EEESF_SF_EEENS5_IJNSV_IS1L_SC_EENSV_INS5_IJNSA_ILi32EEESB_EEENS5_IJSC_S1L_EEEEEEEESH_SI_SH_SI_NS1G_6fusion15FusionCallbacksIS1K_NS1T_17LinearCombinationISH_fSH_fLNS_15FloatRoundStyleE2EEES1M_S1S_JEEENS4_5SM1004TMEM4LOAD26SM100_TMEM_LOAD_32dp32b32xENS4_13SM90_TMA_LOADENS14_INS15_ILi1ELi4ELi3EEES18_NSV_INS5_IJS19_S1O_EEENS5_IJS1O_SC_EEEEEEENS4_39AutoVectorizingCopyWithAssumedAlignmentILi128EEENS4_14SM90_TMA_STOREES28_S2A_S2A_EEEvvEEEEvNT_6ParamsE) ;  /* 0xffffff7802c07950 */ /* 0x000fea0003c3ffff */
        .weak           $__internal_2_$__cuda_sm10x_tcgen05_guardrail_trap_unallocated_columns_being_dealloced
        .type           $__internal_2_$__cuda_sm10x_tcgen05_guardrail_trap_unallocated_columns_being_dealloced,@function
        .size           $__internal_2_$__cuda_sm10x_tcgen05_guardrail_trap_unallocated_columns_being_dealloced,(.L_x_163 - $__internal_2_$__cuda_sm10x_tcgen05_guardrail_trap_unallocated_columns_being_dealloced)
$__internal_2_$__cuda_sm10x_tcgen05_guardrail_trap_unallocated_columns_being_dealloced:
[----:B------:R-:W-:Y:S05]  /*8500*/  BPT.TRAP 0x1 ;  /* 0x000000040000795c */ /* 0x000fea0000300000 */
[----:B------:R-:W-:-:S04]  /*8510*/  HFMA2 R3, -RZ, RZ, 0, 0 ;  /* 0x00000000ff037431 */ /* 0x000fc800000001ff */
[----:B------:R-:W-:Y:S05]  /*8520*/  RET.REL.NODEC R2 `(_ZN7cutlass13device_kernelINS_4gemm6kernel13GemmUniversalIN4cute5tupleIJiiiiEEENS1_10collective13CollectiveMmaINS1_35MainloopSm100TmaUmmaWarpSpecializedILi4ELi2ELi4ENS5_IJNS4_1CILi2EEENSA_ILi1EEESC_EEEEENS5_IJNSA_ILi128EEESF_SF_EEENS_12float_e4m3_tENS5_IJlSC_lEEESH_SI_NS4_8TiledMMAINS4_8MMA_AtomIJNS4_10MMA_TraitsINS4_25SM100_MMA_F8F6F4_2x1SM_SSEJSH_SH_fSF_SF_NS4_17integral_constantINS4_4UMMA5MajorELSP_0EEESQ_NSN_INSO_7ScaleInELSR_0EEESS_EEEEEENS4_6LayoutINS5_IJSC_SC_SC_EEENS5_IJNSA_ILi0EEESX_SX_EEEEENS5_IJNS4_10UnderscoreES10_S10_EEEEENS4_18SM100_TMA_2SM_LOADENS4_14ComposedLayoutINS4_7SwizzleILi3ELi4ELi3EEENS4_18smem_ptr_flag_bitsILi8EEENSV_INS5_IJNSA_ILi8EEESF_EEENS5_IJSF_SC_EEEEEEEvNS4_8identityES13_S1D_vS1E_EENS_8epilogue10collective18CollectiveEpilogueINS1G_23Sm100TmaWarpSpecializedILi2ELi2ELi32ELb0ELb0EEEJNS5_IJNSA_ILi64EEESF_SF_EEENS5_IJNSV_IS1L_SC_EENSV_INS5_IJNSA_ILi32EEESB_EEENS5_IJSC_S1L_EEEEEEEESH_SI_SH_SI_NS1G_6fusion15FusionCallbacksIS1K_NS1T_17LinearCombinationISH_fSH_fLNS_15FloatRoundStyleE2EEES1M_S1S_JEEENS4_5SM1004TMEM4LOAD26SM100_TMEM_LOAD_32dp32b32xENS4_13SM90_TMA_LOADENS14_INS15_ILi1ELi4ELi3EEES18_NSV_INS5_IJS19_S1O_EEENS5_IJS1O_SC_EEEEEEENS4_39AutoVectorizingCopyWithAssumedAlignmentILi128EEENS4_14SM90_TMA_STOREES28_S2A_S2A_EEEvvEEEEvNT_6ParamsE) ;  /* 0xffffff7802b47950 */ /* 0x000fea0003c3ffff */
.L_x_162:
[----:B------:R-:W-:-:S00]  /*8530*/  BRA `(.L_x_162) ;  /* 0xfffffffc00fc7947 */ /* 0x000fc0000383ffff */
[----:B------:R-:W-:-:S00]  /*8540*/  NOP ;  /* 0x0000000000007918 */ /* 0x000fc00000000000 */
        /* <DEDUP_REMOVED lines=11> */
.L_x_163:


//--------------------- .nv.global.init           --------------------------
	.section	.nv.global.init,"aw",@progbits
.nv.global.init:
	.type		$str$27,@object
	.size		$str$27,($str$28 - $str$27)
$str$27:
        /*0000*/ 	.byte	0x28, 0x61, 0x64, 0x64, 0x72, 0x65, 0x73, 0x73, 0x20, 0x26, 0x20, 0x6d, 0x61, 0x73, 0x6b, 0x29
        /*0010*/ 	.byte	0x20, 0x3d, 0x3d, 0x20, 0x30, 0x00
	.type		$str$28,@object
	.size		$str$28,($str$26 - $str$28)
$str$28:
        /*0016*/ 	.byte	0x2f, 0x74, 0x6d, 0x70, 0x2f, 0x63, 0x75, 0x74, 0x6c, 0x61, 0x73, 0x73, 0x5f, 0x73, 0x77, 0x65
        /*0026*/ 	.byte	0x65, 0x70, 0x5f, 0x73, 0x72, 0x63, 0x2f, 0x69, 0x6e, 0x63, 0x6c, 0x75, 0x64, 0x65, 0x2f, 0x63
        /*0036*/ 	.byte	0x75, 0x74, 0x65, 0x2f, 0x70, 0x6f, 0x69, 0x6e, 0x74, 0x65, 0x72, 0x5f, 0x66, 0x6c, 0x61, 0x67
        /*0046*/ 	.byte	0x67, 0x65, 0x64, 0x2e, 0x68, 0x70, 0x70, 0x00
	.type		$str$26,@object
	.size		$str$26,($str$25 - $str$26)
$str$26:
        /*004e*/ 	.byte	0x2f, 0x74, 0x6d, 0x70, 0x2f, 0x63, 0x75, 0x74, 0x6c, 0x61, 0x73, 0x73, 0x5f, 0x73, 0x77, 0x65
        /*005e*/ 	.byte	0x65, 0x70, 0x5f, 0x73, 0x72, 0x63, 0x2f, 0x69, 0x6e, 0x63, 0x6c, 0x75, 0x64, 0x65, 0x2f, 0x63
        /*006e*/ 	.byte	0x75, 0x74, 0x65, 0x2f, 0x61, 0x74, 0x6f, 0x6d, 0x2f, 0x63, 0x6f, 0x70, 0x79, 0x5f, 0x74, 0x72
        /*007e*/ 	.byte	0x61, 0x69, 0x74, 0x73, 0x5f, 0x73, 0x6d, 0x31, 0x30, 0x30, 0x2e, 0x68, 0x70, 0x70, 0x00
	.type		$str$25,@object
	.size		$str$25,(__unnamed_1 - $str$25)
$str$25:
        /*008d*/ 	.byte	0x28, 0x28, 0x75, 0x69, 0x6e, 0x74, 0x33, 0x32, 0x5f, 0x74, 0x28, 0x74, 0x68, 0x72, 0x65, 0x61
        /*009d*/ 	.byte	0x64, 0x49, 0x64, 0x78, 0x2e, 0x78, 0x29, 0x20, 0x2f, 0x20, 0x33, 0x32, 0x29, 0x20, 0x25, 0x20
        /*00ad*/ 	.byte	0x34, 0x29, 0x20, 0x3d, 0x3d, 0x20, 0x28, 0x28, 0x28, 0x74, 0x6d, 0x65, 0x6d, 0x5f, 0x61, 0x64
        /*00bd*/ 	.byte	0x64, 0x72, 0x20, 0x3e, 0x3e, 0x20, 0x31, 0x36, 0x29, 0x20, 0x2f, 0x20, 0x33, 0x32, 0x29, 0x20
        /*00cd*/ 	.byte	0x25, 0x20, 0x34, 0x29, 0x00
	.type		__unnamed_1,@object
	.size		__unnamed_1,(__unnamed_2 - __unnamed_1)
__unnamed_1:
        /*00d2*/ 	.byte	0x61, 0x75, 0x74, 0x6f, 0x20, 0x63, 0x75, 0x74, 0x65, 0x3a, 0x3a, 0x61, 0x73, 0x5f, 0x70, 0x6f
        /* <DEDUP_REMOVED lines=24> */
        /*0262*/ 	.byte	0x3a, 0x3a, 0x43, 0x3c, 0x34, 0x30, 0x39, 0x36, 0x3e, 0x3e, 0x3e, 0x3e, 0x5d, 0x00
	.type		__unnamed_2,@object
	.size		__unnamed_2,(.L_2 - __unnamed_2)
__unnamed_2:
        /* <DEDUP_REMOVED lines=40> */
        /*04f0*/ 	.byte	0x74, 0x65, 0x3a, 0x3a, 0x43, 0x3c, 0x30, 0x3e, 0x3e, 0x3e, 0x3e, 0x5d, 0x00
.L_2:


//--------------------- .nv.shared._ZN7cutlass13device_kernelINS_4gemm6kernel13GemmUniversalIN4cute5tupleIJiiiiEEENS1_10collective13CollectiveMmaINS1_35MainloopSm100TmaUmmaWarpSpecializedILi4ELi2ELi4ENS5_IJNS4_1CILi2EEENSA_ILi1EEESC_EEEEENS5_IJNSA_ILi128EEESF_SF_EEENS_12float_e4m3_tENS5_IJlSC_lEEESH_SI_NS4_8TiledMMAINS4_8MMA_AtomIJNS4_10MMA_TraitsINS4_25SM100_MMA_F8F6F4_2x1SM_SSEJSH_SH_fSF_SF_NS4_17integral_constantINS4_4UMMA5MajorELSP_0EEESQ_NSN_INSO_7ScaleInELSR_0EEESS_EEEEEENS4_6LayoutINS5_IJSC_SC_SC_EEENS5_IJNSA_ILi0EEESX_SX_EEEEENS5_IJNS4_10UnderscoreES10_S10_EEEEENS4_18SM100_TMA_2SM_LOADENS4_14ComposedLayoutINS4_7SwizzleILi3ELi4ELi3EEENS4_18smem_ptr_flag_bitsILi8EEENSV_INS5_IJNSA_ILi8EEESF_EEENS5_IJSF_SC_EEEEEEEvNS4_8identityES13_S1D_vS1E_EENS_8epilogue10collective18CollectiveEpilogueINS1G_23Sm100TmaWarpSpecializedILi2ELi2ELi32ELb0ELb0EEEJNS5_IJNSA_ILi64EEESF_SF_EEENS5_IJNSV_IS1L_SC_EENSV_INS5_IJNSA_ILi32EEESB_EEENS5_IJSC_S1L_EEEEEEEESH_SI_SH_SI_NS1G_6fusion15FusionCallbacksIS1K_NS1T_17LinearCombinationISH_fSH_fLNS_15FloatRoundStyleE2EEES1M_S1S_JEEENS4_5SM1004TMEM4LOAD26SM100_TMEM_LOAD_32dp32b32xENS4_13SM90_TMA_LOADENS14_INS15_ILi1ELi4ELi3EEES18_NSV_INS5_IJS19_S1O_EEENS5_IJS1O_SC_EEEEEEENS4_39AutoVectorizingCopyWithAssumedAlignmentILi128EEENS4_14SM90_TMA_STOREES28_S2A_S2A_EEEvvEEEEvNT_6ParamsE --------------------------
	.section	.nv.shared._ZN7cutlass13device_kernelINS_4gemm6kernel13GemmUniversalIN4cute5tupleIJiiiiEEENS1_10collective13CollectiveMmaINS1_35MainloopSm100TmaUmmaWarpSpecializedILi4ELi2ELi4ENS5_IJNS4_1CILi2EEENSA_ILi1EEESC_EEEEENS5_IJNSA_ILi128EEESF_SF_EEENS_12float_e4m3_tENS5_IJlSC_lEEESH_SI_NS4_8TiledMMAINS4_8MMA_AtomIJNS4_10MMA_TraitsINS4_25SM100_MMA_F8F6F4_2x1SM_SSEJSH_SH_fSF_SF_NS4_17integral_constantINS4_4UMMA5MajorELSP_0EEESQ_NSN_INSO_7ScaleInELSR_0EEESS_EEEEEENS4_6LayoutINS5_IJSC_SC_SC_EEENS5_IJNSA_ILi0EEESX_SX_EEEEENS5_IJNS4_10UnderscoreES10_S10_EEEEENS4_18SM100_TMA_2SM_LOADENS4_14ComposedLayoutINS4_7SwizzleILi3ELi4ELi3EEENS4_18smem_ptr_flag_bitsILi8EEENSV_INS5_IJNSA_ILi8EEESF_EEENS5_IJSF_SC_EEEEEEEvNS4_8identityES13_S1D_vS1E_EENS_8epilogue10collective18CollectiveEpilogueINS1G_23Sm100TmaWarpSpecializedILi2ELi2ELi32ELb0ELb0EEEJNS5_IJNSA_ILi64EEESF_SF_EEENS5_IJNSV_IS1L_SC_EENSV_INS5_IJNSA_ILi32EEESB_EEENS5_IJSC_S1L_EEEEEEEESH_SI_SH_SI_NS1G_6fusion15FusionCallbacksIS1K_NS1T_17LinearCombinationISH_fSH_fLNS_15FloatRoundStyleE2EEES1M_S1S_JEEENS4_5SM1004TMEM4LOAD26SM100_TMEM_LOAD_32dp32b32xENS4_13SM90_TMA_LOADENS14_INS15_ILi1ELi4ELi3EEES18_NSV_INS5_IJS19_S1O_EEENS5_IJS1O_SC_EEEEEEENS4_39AutoVectorizingCopyWithAssumedAlignmentILi128EEENS4_14SM90_TMA_STOREES28_S2A_S2A_EEEvvEEEEvNT_6ParamsE,"aw",@nobits
	.sectionflags	@""
	.align	16
	.zero		1024


//--------------------- .nv.shared.reserved.0     --------------------------
	.section	.nv.shared.reserved.0,"aw",@nobits
	.weak		__nv_reservedSMEM_offset_0_alias
	.size		__nv_reservedSMEM_offset_0_alias, 0, 64
	.other		__nv_reservedSMEM_offset_0_alias,@"STO_CUDA_RESERVED_SHARED STV_DEFAULT"
__nv_reservedSMEM_offset_0_alias:
	.zero		0
.nv.shared.reserved.0:
	.zero		64
	.weak		__nv_reservedSMEM_tcgen05_partition
	.type		__nv_reservedSMEM_tcgen05_partition,@object
	.size		__nv_reservedSMEM_tcgen05_partition,(.L_0 - __nv_reservedSMEM_tcgen05_partition)
__nv_reservedSMEM_tcgen05_partition:
	.zero		32
.L_0:


//--------------------- .nv.global                --------------------------
	.section	.nv.global,"aw",@nobits
.nv.global:
	.type		_ZN39_INTERNAL_aadfef32_4_k_cu_88724726_86594cute1_E,@object
	.size		_ZN39_INTERNAL_aadfef32_4_k_cu_88724726_86594cute1_E,(_ZN39_INTERNAL_aadfef32_4_k_cu_88724726_86594cuda3std3__45__cpo6cbeginE - _ZN39_INTERNAL_aadfef32_4_k_cu_88724726_86594cute1_E)
_ZN39_INTERNAL_aadfef32_4_k_cu_88724726_86594cute1_E:
	.zero		1
	.type		_ZN39_INTERNAL_aadfef32_4_k_cu_88724726_86594cuda3std3__45__cpo6cbeginE,@object
	.size		_ZN39_INTERNAL_aadfef32_4_k_cu_88724726_86594cuda3std3__45__cpo6cbeginE,(_ZN39_INTERNAL_aadfef32_4_k_cu_88724726_86594cuda3std3__48in_placeE - _ZN39_INTERNAL_aadfef32_4_k_cu_88724726_86594cuda3std3__45__cpo6cbeginE)
_ZN39_INTERNAL_aadfef32_4_k_cu_88724726_86594cuda3std3__45__cpo6cbeginE:
	.zero		1
	.type		_ZN39_INTERNAL_aadfef32_4_k_cu_88724726_86594cuda3std3__48in_placeE,@object
	.size		_ZN39_INTERNAL_aadfef32_4_k_cu_88724726_86594cuda3std3__48in_placeE,(_ZN39_INTERNAL_aadfef32_4_k_cu_88724726_86594cuda3std6ranges3__45__cpo9iter_moveE - _ZN39_INTERNAL_aadfef32_4_k_cu_88724726_86594cuda3std3__48in_placeE)
_ZN39_INTERNAL_aadfef32_4_k_cu_88724726_86594cuda3std3__48in_placeE:
	.zero		1
	.type		_ZN39_INTERNAL_aadfef32_4_k_cu_88724726_86594cuda3std6ranges3__45__cpo9iter_moveE,@object
	.size		_ZN39_INTERNAL_aadfef32_4_k_cu_88724726_86594cuda3std6ranges3__45__cpo9iter_moveE,(_ZN39_INTERNAL_aadfef32_4_k_cu_88724726_86594cuda3std3__45__cpo5beginE - _ZN39_INTERNAL_aadfef32_4_k_cu_88724726_86594cuda3std6ranges3__45__cpo9iter_moveE)
_ZN39_INTERNAL_aadfef32_4_k_cu_88724726_86594cuda3std6ranges3__45__cpo9iter_moveE:
	.zero		1
	.type		_ZN39_INTERNAL_aadfef32_4_k_cu_88724726_86594cuda3std3__45__cpo5beginE,@object
	.size		_ZN39_INTERNAL_aadfef32_4_k_cu_88724726_86594cuda3std3__45__cpo5beginE,(_ZN39_INTERNAL_aadfef32_4_k_cu_88724726_86594cuda3std3__441_GLOBAL__N__aadfef32_4_k_cu_88724726_86596ignoreE - _ZN39_INTERNAL_aadfef32_4_k_cu_88724726_86594cuda3std3__45__cpo5beginE)
_ZN39_INTERNAL_aadfef32_4_k_cu_88724726_86594cuda3std3__45__cpo5beginE:
	.zero		1
	.type		_ZN39_INTERNAL_aadfef32_4_k_cu_88724726_86594cuda3std3__441_GLOBAL__N__aadfef32_4_k_cu_88724726_86596ignoreE,@object
	.size		_ZN39_INTERNAL_aadfef32_4_k_cu_88724726_86594cuda3std3__441_GLOBAL__N__aadfef32_4_k_cu_88724726_86596ignoreE,(_ZN39_INTERNAL_aadfef32_4_k_cu_88724726_86594cute7productE - _ZN39_INTERNAL_aadfef32_4_k_cu_88724726_86594cuda3std3__441_GLOBAL__N__aadfef32_4_k_cu_88724726_86596ignoreE)
_ZN39_INTERNAL_aadfef32_4_k_cu_88724726_86594cuda3std3__441_GLOBAL__N__aadfef32_4_k_cu_88724726_86596ignoreE:
	.zero		1
	.type		_ZN39_INTERNAL_aadfef32_4_k_cu_88724726_86594cute7productE,@object
	.size		_ZN39_INTERNAL_aadfef32_4_k_cu_88724726_86594cute7productE,(_ZN39_INTERNAL_aadfef32_4_k_cu_88724726_86594cuda3std3__45__cpo3endE - _ZN39_INTERNAL_aadfef32_4_k_cu_88724726_86594cute7productE)
_ZN39_INTERNAL_aadfef32_4_k_cu_88724726_86594cute7productE:
	.zero		1
	.type		_ZN39_INTERNAL_aadfef32_4_k_cu_88724726_86594cuda3std3__45__cpo3endE,@object
	.size		_ZN39_INTERNAL_aadfef32_4_k_cu_88724726_86594cuda3std3__45__cpo3endE,(_ZN39_INTERNAL_aadfef32_4_k_cu_88724726_86594cuda3std3__419piecewise_constructE - _ZN39_INTERNAL_aadfef32_4_k_cu_88724726_86594cuda3std3__45__cpo3endE)
_ZN39_INTERNAL_aadfef32_4_k_cu_88724726_86594cuda3std3__45__cpo3endE:
	.zero		1
	.type		_ZN39_INTERNAL_aadfef32_4_k_cu_88724726_86594cuda3std3__419piecewise_constructE,@object
	.size		_ZN39_INTERNAL_aadfef32_4_k_cu_88724726_86594cuda3std3__419piecewise_constructE,(_ZN39_INTERNAL_aadfef32_4_k_cu_88724726_86594cuda3std3__45__cpo4cendE - _ZN39_INTERNAL_aadfef32_4_k_cu_88724726_86594cuda3std3__419piecewise_constructE)
_ZN39_INTERNAL_aadfef32_4_k_cu_88724726_86594cuda3std3__419piecewise_constructE:
	.zero		1
	.type		_ZN39_INTERNAL_aadfef32_4_k_cu_88724726_86594cuda3std3__45__cpo4cendE,@object
	.size		_ZN39_INTERNAL_aadfef32_4_k_cu_88724726_86594cuda3std3__45__cpo4cendE,(_ZN39_INTERNAL_aadfef32_4_k_cu_88724726_86594cuda3std6ranges3__45__cpo4swapE - _ZN39_INTERNAL_aadfef32_4_k_cu_88724726_86594cuda3std3__45__cpo4cendE)
_ZN39_INTERNAL_aadfef32_4_k_cu_88724726_86594cuda3std3__45__cpo4cendE:
	.zero		1
	.type		_ZN39_INTERNAL_aadfef32_4_k_cu_88724726_86594cuda3std6ranges3__45__cpo4swapE,@object
	.size		_ZN39_INTERNAL_aadfef32_4_k_cu_88724726_86594cuda3std6ranges3__45__cpo4swapE,(.L_10 - _ZN39_INTERNAL_aadfef32_4_k_cu_88724726_86594cuda3std6ranges3__45__cpo4swapE)
_ZN39_INTERNAL_aadfef32_4_k_cu_88724726_86594cuda3std6ranges3__45__cpo4swapE:
	.zero		1
.L_10:


//--------------------- .nv.constant0._ZN7cutlass13device_kernelINS_4gemm6kernel13GemmUniversalIN4cute5tupleIJiiiiEEENS1_10collective13CollectiveMmaINS1_35MainloopSm100TmaUmmaWarpSpecializedILi4ELi2ELi4ENS5_IJNS4_1CILi2EEENSA_ILi1EEESC_EEEEENS5_IJNSA_ILi128EEESF_SF_EEENS_12float_e4m3_tENS5_IJlSC_lEEESH_SI_NS4_8TiledMMAINS4_8MMA_AtomIJNS4_10MMA_TraitsINS4_25SM100_MMA_F8F6F4_2x1SM_SSEJSH_SH_fSF_SF_NS4_17integral_constantINS4_4UMMA5MajorELSP_0EEESQ_NSN_INSO_7ScaleInELSR_0EEESS_EEEEEENS4_6LayoutINS5_IJSC_SC_SC_EEENS5_IJNSA_ILi0EEESX_SX_EEEEENS5_IJNS4_10UnderscoreES10_S10_EEEEENS4_18SM100_TMA_2SM_LOADENS4_14ComposedLayoutINS4_7SwizzleILi3ELi4ELi3EEENS4_18smem_ptr_flag_bitsILi8EEENSV_INS5_IJNSA_ILi8EEESF_EEENS5_IJSF_SC_EEEEEEEvNS4_8identityES13_S1D_vS1E_EENS_8epilogue10collective18CollectiveEpilogueINS1G_23Sm100TmaWarpSpecializedILi2ELi2ELi32ELb0ELb0EEEJNS5_IJNSA_ILi64EEESF_SF_EEENS5_IJNSV_IS1L_SC_EENSV_INS5_IJNSA_ILi32EEESB_EEENS5_IJSC_S1L_EEEEEEEESH_SI_SH_SI_NS1G_6fusion15FusionCallbacksIS1K_NS1T_17LinearCombinationISH_fSH_fLNS_15FloatRoundStyleE2EEES1M_S1S_JEEENS4_5SM1004TMEM4LOAD26SM100_TMEM_LOAD_32dp32b32xENS4_13SM90_TMA_LOADENS14_INS15_ILi1ELi4ELi3EEES18_NSV_INS5_IJS19_S1O_EEENS5_IJS1O_SC_EEEEEEENS4_39AutoVectorizingCopyWithAssumedAlignmentILi128EEENS4_14SM90_TMA_STOREES28_S2A_S2A_EEEvvEEEEvNT_6ParamsE --------------------------
	.section	.nv.constant0._ZN7cutlass13device_kernelINS_4gemm6kernel13GemmUniversalIN4cute5tupleIJiiiiEEENS1_10collective13CollectiveMmaINS1_35MainloopSm100TmaUmmaWarpSpecializedILi4ELi2ELi4ENS5_IJNS4_1CILi2EEENSA_ILi1EEESC_EEEEENS5_IJNSA_ILi128EEESF_SF_EEENS_12float_e4m3_tENS5_IJlSC_lEEESH_SI_NS4_8TiledMMAINS4_8MMA_AtomIJNS4_10MMA_TraitsINS4_25SM100_MMA_F8F6F4_2x1SM_SSEJSH_SH_fSF_SF_NS4_17integral_constantINS4_4UMMA5MajorELSP_0EEESQ_NSN_INSO_7ScaleInELSR_0EEESS_EEEEEENS4_6LayoutINS5_IJSC_SC_SC_EEENS5_IJNSA_ILi0EEESX_SX_EEEEENS5_IJNS4_10UnderscoreES10_S10_EEEEENS4_18SM100_TMA_2SM_LOADENS4_14ComposedLayoutINS4_7SwizzleILi3ELi4ELi3EEENS4_18smem_ptr_flag_bitsILi8EEENSV_INS5_IJNSA_ILi8EEESF_EEENS5_IJSF_SC_EEEEEEEvNS4_8identityES13_S1D_vS1E_EENS_8epilogue10collective18CollectiveEpilogueINS1G_23Sm100TmaWarpSpecializedILi2ELi2ELi32ELb0ELb0EEEJNS5_IJNSA_ILi64EEESF_SF_EEENS5_IJNSV_IS1L_SC_EENSV_INS5_IJNSA_ILi32EEESB_EEENS5_IJSC_S1L_EEEEEEEESH_SI_SH_SI_NS1G_6fusion15FusionCallbacksIS1K_NS1T_17LinearCombinationISH_fSH_fLNS_15FloatRoundStyleE2EEES1M_S1S_JEEENS4_5SM1004TMEM4LOAD26SM100_TMEM_LOAD_32dp32b32xENS4_13SM90_TMA_LOADENS14_INS15_ILi1ELi4ELi3EEES18_NSV_INS5_IJS19_S1O_EEENS5_IJS1O_SC_EEEEEEENS4_39AutoVectorizingCopyWithAssumedAlignmentILi128EEENS4_14SM90_TMA_STOREES28_S2A_S2A_EEEvvEEEEvNT_6ParamsE,"a",@progbits
	.sectionflags	@""
	.align	4
.nv.constant0._ZN7cutlass13device_kernelINS_4gemm6kernel13GemmUniversalIN4cute5tupleIJiiiiEEENS1_10collective13CollectiveMmaINS1_35MainloopSm100TmaUmmaWarpSpecializedILi4ELi2ELi4ENS5_IJNS4_1CILi2EEENSA_ILi1EEESC_EEEEENS5_IJNSA_ILi128EEESF_SF_EEENS_12float_e4m3_tENS5_IJlSC_lEEESH_SI_NS4_8TiledMMAINS4_8MMA_AtomIJNS4_10MMA_TraitsINS4_25SM100_MMA_F8F6F4_2x1SM_SSEJSH_SH_fSF_SF_NS4_17integral_constantINS4_4UMMA5MajorELSP_0EEESQ_NSN_INSO_7ScaleInELSR_0EEESS_EEEEEENS4_6LayoutINS5_IJSC_SC_SC_EEENS5_IJNSA_ILi0EEESX_SX_EEEEENS5_IJNS4_10UnderscoreES10_S10_EEEEENS4_18SM100_TMA_2SM_LOADENS4_14ComposedLayoutINS4_7SwizzleILi3ELi4ELi3EEENS4_18smem_ptr_flag_bitsILi8EEENSV_INS5_IJNSA_ILi8EEESF_EEENS5_IJSF_SC_EEEEEEEvNS4_8identityES13_S1D_vS1E_EENS_8epilogue10collective18CollectiveEpilogueINS1G_23Sm100TmaWarpSpecializedILi2ELi2ELi32ELb0ELb0EEEJNS5_IJNSA_ILi64EEESF_SF_EEENS5_IJNSV_IS1L_SC_EENSV_INS5_IJNSA_ILi32EEESB_EEENS5_IJSC_S1L_EEEEEEEESH_SI_SH_SI_NS1G_6fusion15FusionCallbacksIS1K_NS1T_17LinearCombinationISH_fSH_fLNS_15FloatRoundStyleE2EEES1M_S1S_JEEENS4_5SM1004TMEM4LOAD26SM100_TMEM_LOAD_32dp32b32xENS4_13SM90_TMA_LOADENS14_INS15_ILi1ELi4ELi3EEES18_NSV_INS5_IJS19_S1O_EEENS5_IJS1O_SC_EEEEEEENS4_39AutoVectorizingCopyWithAssumedAlignmentILi128EEENS4_14SM90_TMA_STOREES28_S2A_S2A_EEEvvEEEEvNT_6ParamsE:
	.zero		2944


//--------------------- SYMBOLS --------------------------

	.type		.nv.reservedSmem.offset0,@object
	.size		.nv.reservedSmem.offset0,0x4
	.type		.nv.reservedSmem.cap,@object
	.size		.nv.reservedSmem.cap,0x4
	.type		__assertfail,@function
